//
// Generated by NVIDIA NVVM Compiler
//
// Compiler Build ID: CL-36424714
// Cuda compilation tools, release 13.0, V13.0.88
// Based on NVVM 20.0.0
//

.version 9.0
.target sm_100
.address_size 64

	// .globl	_Z14updateVariablePfS_S_ffiiff
.func  (.param .b64 func_retval0) __internal_accurate_pow
(
	.param .b64 __internal_accurate_pow_param_0
)
;

.visible .entry _Z14updateVariablePfS_S_ffiiff(
	.param .u64 .ptr .align 1 _Z14updateVariablePfS_S_ffiiff_param_0,
	.param .u64 .ptr .align 1 _Z14updateVariablePfS_S_ffiiff_param_1,
	.param .u64 .ptr .align 1 _Z14updateVariablePfS_S_ffiiff_param_2,
	.param .f32 _Z14updateVariablePfS_S_ffiiff_param_3,
	.param .f32 _Z14updateVariablePfS_S_ffiiff_param_4,
	.param .u32 _Z14updateVariablePfS_S_ffiiff_param_5,
	.param .u32 _Z14updateVariablePfS_S_ffiiff_param_6,
	.param .f32 _Z14updateVariablePfS_S_ffiiff_param_7,
	.param .f32 _Z14updateVariablePfS_S_ffiiff_param_8
)
{
	.reg .pred 	%p<30>;
	.reg .b32 	%r<44>;
	.reg .b32 	%f<28>;
	.reg .b64 	%rd<21>;
	.reg .b64 	%fd<43>;

	ld.param.u64 	%rd4, [_Z14updateVariablePfS_S_ffiiff_param_1];
	ld.param.f32 	%f6, [_Z14updateVariablePfS_S_ffiiff_param_3];
	ld.param.f32 	%f7, [_Z14updateVariablePfS_S_ffiiff_param_4];
	ld.param.u32 	%r7, [_Z14updateVariablePfS_S_ffiiff_param_5];
	ld.param.u32 	%r8, [_Z14updateVariablePfS_S_ffiiff_param_6];
	ld.param.f32 	%f8, [_Z14updateVariablePfS_S_ffiiff_param_7];
	ld.param.f32 	%f9, [_Z14updateVariablePfS_S_ffiiff_param_8];
	mov.u32 	%r9, %ctaid.x;
	mov.u32 	%r10, %ntid.x;
	mov.u32 	%r11, %tid.x;
	mad.lo.s32 	%r1, %r9, %r10, %r11;
	mul.lo.s32 	%r12, %r8, %r7;
	setp.ge.s32 	%p1, %r1, %r12;
	setp.le.s32 	%p2, %r1, %r7;
	or.pred  	%p3, %p2, %p1;
	@%p3 bra 	$L__BB0_16;
	ld.param.u64 	%rd20, [_Z14updateVariablePfS_S_ffiiff_param_2];
	cvta.to.global.u64 	%rd1, %rd4;
	cvta.to.global.u64 	%rd6, %rd20;
	rcp.rn.f32 	%f10, %f9;
	mul.wide.s32 	%rd7, %r1, 4;
	add.s64 	%rd8, %rd1, %rd7;
	ld.global.f32 	%f11, [%rd8+4];
	ld.global.f32 	%f12, [%rd8+-4];
	sub.f32 	%f13, %f11, %f12;
	add.f32 	%f1, %f6, %f6;
	div.rn.f32 	%f2, %f13, %f1;
	add.s32 	%r13, %r7, %r1;
	mul.wide.s32 	%rd9, %r13, 4;
	add.s64 	%rd10, %rd6, %rd9;
	ld.global.f32 	%f14, [%rd10];
	sub.s32 	%r2, %r1, %r7;
	mul.wide.s32 	%rd11, %r2, 4;
	add.s64 	%rd2, %rd6, %rd11;
	ld.global.f32 	%f15, [%rd2];
	sub.f32 	%f16, %f14, %f15;
	add.f32 	%f3, %f7, %f7;
	div.rn.f32 	%f4, %f16, %f3;
	add.f32 	%f17, %f2, %f4;
	mul.f32 	%f5, %f10, %f17;
	cvt.f64.f32 	%fd1, %f2;
	{
	.reg .b32 %temp; 
	mov.b64 	{%temp, %r3}, %fd1;
	}
	mov.f64 	%fd18, 0d4000000000000000;
	{
	.reg .b32 %temp; 
	mov.b64 	{%temp, %r14}, %fd18;
	}
	and.b32  	%r5, %r14, 2146435072;
	setp.eq.s32 	%p4, %r5, 1062207488;
	abs.f64 	%fd2, %fd1;
	{ // callseq 0, 0
	.param .b64 param0;
	st.param.f64 	[param0], %fd2;
	.param .b64 retval0;
	call.uni (retval0), 
	__internal_accurate_pow, 
	(
	param0
	);
	ld.param.f64 	%fd19, [retval0];
	} // callseq 0
	setp.lt.s32 	%p5, %r3, 0;
	neg.f64 	%fd21, %fd19;
	selp.f64 	%fd22, %fd21, %fd19, %p4;
	selp.f64 	%fd40, %fd22, %fd19, %p5;
	setp.neu.f32 	%p6, %f2, 0f00000000;
	@%p6 bra 	$L__BB0_3;
	selp.b32 	%r15, %r3, 0, %p4;
	setp.lt.s32 	%p8, %r14, 0;
	or.b32  	%r16, %r15, 2146435072;
	selp.b32 	%r17, %r16, %r15, %p8;
	mov.b32 	%r18, 0;
	mov.b64 	%fd40, {%r18, %r17};
$L__BB0_3:
	add.f64 	%fd23, %fd1, 0d4000000000000000;
	{
	.reg .b32 %temp; 
	mov.b64 	{%temp, %r19}, %fd23;
	}
	and.b32  	%r20, %r19, 2146435072;
	setp.ne.s32 	%p9, %r20, 2146435072;
	@%p9 bra 	$L__BB0_8;
	setp.num.f32 	%p10, %f2, %f2;
	@%p10 bra 	$L__BB0_6;
	mov.f64 	%fd24, 0d4000000000000000;
	add.rn.f64 	%fd40, %fd1, %fd24;
	bra.uni 	$L__BB0_8;
$L__BB0_6:
	setp.neu.f64 	%p11, %fd2, 0d7FF0000000000000;
	@%p11 bra 	$L__BB0_8;
	setp.lt.s32 	%p12, %r3, 0;
	setp.eq.s32 	%p13, %r5, 1062207488;
	setp.lt.s32 	%p14, %r14, 0;
	selp.b32 	%r22, 0, 2146435072, %p14;
	and.b32  	%r23, %r14, 2147483647;
	setp.ne.s32 	%p15, %r23, 1071644672;
	or.b32  	%r24, %r22, -2147483648;
	selp.b32 	%r25, %r24, %r22, %p15;
	selp.b32 	%r26, %r25, %r22, %p13;
	selp.b32 	%r27, %r26, %r22, %p12;
	mov.b32 	%r28, 0;
	mov.b64 	%fd40, {%r28, %r27};
$L__BB0_8:
	setp.eq.s32 	%p16, %r5, 1062207488;
	setp.eq.f32 	%p17, %f2, 0f3F800000;
	selp.f64 	%fd25, 0d3FF0000000000000, %fd40, %p17;
	cvt.f64.f32 	%fd26, %f5;
	sub.f64 	%fd27, %fd26, %fd25;
	add.s64 	%rd13, %rd1, %rd11;
	ld.global.f32 	%f18, [%rd13];
	sub.f32 	%f19, %f18, %f18;
	div.rn.f32 	%f20, %f19, %f3;
	mul.wide.s32 	%rd14, %r7, 4;
	add.s64 	%rd15, %rd2, %rd14;
	ld.global.f32 	%f21, [%rd15+4];
	ld.global.f32 	%f22, [%rd15+-4];
	sub.f32 	%f23, %f21, %f22;
	mul.f32 	%f24, %f20, %f23;
	div.rn.f32 	%f25, %f24, %f1;
	add.f32 	%f26, %f25, %f25;
	cvt.f64.f32 	%fd28, %f26;
	sub.f64 	%fd9, %fd27, %fd28;
	cvt.f64.f32 	%fd10, %f4;
	{
	.reg .b32 %temp; 
	mov.b64 	{%temp, %r6}, %fd10;
	}
	abs.f64 	%fd11, %fd10;
	{ // callseq 1, 0
	.param .b64 param0;
	st.param.f64 	[param0], %fd11;
	.param .b64 retval0;
	call.uni (retval0), 
	__internal_accurate_pow, 
	(
	param0
	);
	ld.param.f64 	%fd29, [retval0];
	} // callseq 1
	setp.lt.s32 	%p18, %r6, 0;
	neg.f64 	%fd31, %fd29;
	selp.f64 	%fd32, %fd31, %fd29, %p16;
	selp.f64 	%fd42, %fd32, %fd29, %p18;
	setp.neu.f32 	%p19, %f4, 0f00000000;
	@%p19 bra 	$L__BB0_10;
	setp.eq.s32 	%p20, %r5, 1062207488;
	selp.b32 	%r30, %r6, 0, %p20;
	setp.lt.s32 	%p21, %r14, 0;
	or.b32  	%r31, %r30, 2146435072;
	selp.b32 	%r32, %r31, %r30, %p21;
	mov.b32 	%r33, 0;
	mov.b64 	%fd42, {%r33, %r32};
$L__BB0_10:
	add.f64 	%fd33, %fd10, 0d4000000000000000;
	{
	.reg .b32 %temp; 
	mov.b64 	{%temp, %r34}, %fd33;
	}
	and.b32  	%r35, %r34, 2146435072;
	setp.ne.s32 	%p22, %r35, 2146435072;
	@%p22 bra 	$L__BB0_15;
	setp.num.f32 	%p23, %f4, %f4;
	@%p23 bra 	$L__BB0_13;
	mov.f64 	%fd34, 0d4000000000000000;
	add.rn.f64 	%fd42, %fd10, %fd34;
	bra.uni 	$L__BB0_15;
$L__BB0_13:
	setp.neu.f64 	%p24, %fd11, 0d7FF0000000000000;
	@%p24 bra 	$L__BB0_15;
	setp.lt.s32 	%p25, %r6, 0;
	setp.eq.s32 	%p26, %r5, 1062207488;
	setp.lt.s32 	%p27, %r14, 0;
	selp.b32 	%r37, 0, 2146435072, %p27;
	and.b32  	%r38, %r14, 2147483647;
	setp.ne.s32 	%p28, %r38, 1071644672;
	or.b32  	%r39, %r37, -2147483648;
	selp.b32 	%r40, %r39, %r37, %p28;
	selp.b32 	%r41, %r40, %r37, %p26;
	selp.b32 	%r42, %r41, %r37, %p25;
	mov.b32 	%r43, 0;
	mov.b64 	%fd42, {%r43, %r42};
$L__BB0_15:
	ld.param.u64 	%rd19, [_Z14updateVariablePfS_S_ffiiff_param_0];
	setp.eq.f32 	%p29, %f4, 0f3F800000;
	selp.f64 	%fd35, 0d3FF0000000000000, %fd42, %p29;
	sub.f64 	%fd36, %fd9, %fd35;
	cvt.f64.f32 	%fd37, %f8;
	mul.f64 	%fd38, %fd36, %fd37;
	cvt.rn.f32.f64 	%f27, %fd38;
	cvta.to.global.u64 	%rd16, %rd19;
	add.s64 	%rd18, %rd16, %rd7;
	st.global.f32 	[%rd18], %f27;
$L__BB0_16:
	ret;

}
	// .globl	_Z14updatePressurePfS_S_ffii
.visible .entry _Z14updatePressurePfS_S_ffii(
	.param .u64 .ptr .align 1 _Z14updatePressurePfS_S_ffii_param_0,
	.param .u64 .ptr .align 1 _Z14updatePressurePfS_S_ffii_param_1,
	.param .u64 .ptr .align 1 _Z14updatePressurePfS_S_ffii_param_2,
	.param .f32 _Z14updatePressurePfS_S_ffii_param_3,
	.param .f32 _Z14updatePressurePfS_S_ffii_param_4,
	.param .u32 _Z14updatePressurePfS_S_ffii_param_5,
	.param .u32 _Z14updatePressurePfS_S_ffii_param_6
)
{
	.reg .pred 	%p<4>;
	.reg .b32 	%r<9>;
	.reg .b32 	%f<23>;
	.reg .b64 	%rd<15>;

	ld.param.u64 	%rd1, [_Z14updatePressurePfS_S_ffii_param_0];
	ld.param.u64 	%rd2, [_Z14updatePressurePfS_S_ffii_param_1];
	ld.param.u64 	%rd3, [_Z14updatePressurePfS_S_ffii_param_2];
	ld.param.f32 	%f1, [_Z14updatePressurePfS_S_ffii_param_3];
	ld.param.f32 	%f2, [_Z14updatePressurePfS_S_ffii_param_4];
	ld.param.u32 	%r2, [_Z14updatePressurePfS_S_ffii_param_5];
	ld.param.u32 	%r3, [_Z14updatePressurePfS_S_ffii_param_6];
	mov.u32 	%r4, %ctaid.x;
	mov.u32 	%r5, %ntid.x;
	mov.u32 	%r6, %tid.x;
	mad.lo.s32 	%r1, %r4, %r5, %r6;
	mul.lo.s32 	%r7, %r3, %r2;
	setp.ge.s32 	%p1, %r1, %r7;
	setp.le.s32 	%p2, %r1, %r2;
	or.pred  	%p3, %p2, %p1;
	@%p3 bra 	$L__BB1_2;
	cvta.to.global.u64 	%rd4, %rd2;
	cvta.to.global.u64 	%rd5, %rd3;
	cvta.to.global.u64 	%rd6, %rd1;
	mul.wide.s32 	%rd7, %r1, 4;
	add.s64 	%rd8, %rd4, %rd7;
	ld.global.f32 	%f3, [%rd8+4];
	ld.global.f32 	%f4, [%rd8+-4];
	add.f32 	%f5, %f3, %f4;
	mul.f32 	%f6, %f2, %f5;
	mul.wide.s32 	%rd9, %r2, 4;
	add.s64 	%rd10, %rd8, %rd9;
	ld.global.f32 	%f7, [%rd10];
	sub.s32 	%r8, %r1, %r2;
	mul.wide.s32 	%rd11, %r8, 4;
	add.s64 	%rd12, %rd4, %rd11;
	ld.global.f32 	%f8, [%rd12];
	add.f32 	%f9, %f7, %f8;
	mul.f32 	%f10, %f1, %f9;
	mul.f32 	%f11, %f1, %f10;
	fma.rn.f32 	%f12, %f2, %f6, %f11;
	add.s64 	%rd13, %rd5, %rd7;
	ld.global.f32 	%f13, [%rd13];
	mul.f32 	%f14, %f1, %f13;
	mul.f32 	%f15, %f1, %f14;
	mul.f32 	%f16, %f2, %f15;
	mul.f32 	%f17, %f2, %f16;
	sub.f32 	%f18, %f12, %f17;
	mul.f32 	%f19, %f2, %f2;
	fma.rn.f32 	%f20, %f1, %f1, %f19;
	add.f32 	%f21, %f20, %f20;
	div.rn.f32 	%f22, %f18, %f21;
	add.s64 	%rd14, %rd6, %rd7;
	st.global.f32 	[%rd14], %f22;
$L__BB1_2:
	ret;

}
	// .globl	_Z24applyBoundaryConditionsPPfii
.visible .entry _Z24applyBoundaryConditionsPPfii(
	.param .u64 .ptr .align 1 _Z24applyBoundaryConditionsPPfii_param_0,
	.param .u32 _Z24applyBoundaryConditionsPPfii_param_1,
	.param .u32 _Z24applyBoundaryConditionsPPfii_param_2
)
{
	.reg .pred 	%p<3>;
	.reg .b32 	%r<16>;
	.reg .b32 	%f<4>;
	.reg .b64 	%rd<13>;

	ld.param.u64 	%rd2, [_Z24applyBoundaryConditionsPPfii_param_0];
	ld.param.u32 	%r3, [_Z24applyBoundaryConditionsPPfii_param_1];
	ld.param.u32 	%r4, [_Z24applyBoundaryConditionsPPfii_param_2];
	cvta.to.global.u64 	%rd1, %rd2;
	mov.u32 	%r5, %tid.x;
	mov.u32 	%r6, %ctaid.x;
	mov.u32 	%r7, %ntid.x;
	mad.lo.s32 	%r1, %r6, %r7, %r5;
	setp.ge.s32 	%p1, %r1, %r3;
	@%p1 bra 	$L__BB2_2;
	add.s32 	%r8, %r3, %r1;
	mul.wide.s32 	%rd3, %r8, 4;
	add.s64 	%rd4, %rd1, %rd3;
	ld.global.f32 	%f1, [%rd4];
	mul.wide.s32 	%rd5, %r1, 4;
	add.s64 	%rd6, %rd1, %rd5;
	st.global.f32 	[%rd6], %f1;
	add.s32 	%r9, %r4, -1;
	mul.lo.s32 	%r10, %r9, %r3;
	mul.wide.s32 	%rd7, %r10, 4;
	add.s64 	%rd8, %rd6, %rd7;
	mov.b32 	%r11, 0;
	st.global.u32 	[%rd8], %r11;
$L__BB2_2:
	mov.u32 	%r12, %tid.y;
	mov.u32 	%r13, %ctaid.y;
	mov.u32 	%r14, %ntid.y;
	mad.lo.s32 	%r2, %r13, %r14, %r12;
	setp.ge.s32 	%p2, %r2, %r4;
	@%p2 bra 	$L__BB2_4;
	mul.lo.s32 	%r15, %r3, %r2;
	mul.wide.s32 	%rd9, %r15, 4;
	add.s64 	%rd10, %rd1, %rd9;
	ld.global.f32 	%f2, [%rd10+4];
	st.global.f32 	[%rd10], %f2;
	mul.wide.s32 	%rd11, %r3, 4;
	add.s64 	%rd12, %rd10, %rd11;
	ld.global.f32 	%f3, [%rd12+-8];
	st.global.f32 	[%rd12+-4], %f3;
$L__BB2_4:
	ret;

}
	// .globl	_Z8updateUVPfS_S_S_S_iifffff
.visible .entry _Z8updateUVPfS_S_S_S_iifffff(
	.param .u64 .ptr .align 1 _Z8updateUVPfS_S_S_S_iifffff_param_0,
	.param .u64 .ptr .align 1 _Z8updateUVPfS_S_S_S_iifffff_param_1,
	.param .u64 .ptr .align 1 _Z8updateUVPfS_S_S_S_iifffff_param_2,
	.param .u64 .ptr .align 1 _Z8updateUVPfS_S_S_S_iifffff_param_3,
	.param .u64 .ptr .align 1 _Z8updateUVPfS_S_S_S_iifffff_param_4,
	.param .u32 _Z8updateUVPfS_S_S_S_iifffff_param_5,
	.param .u32 _Z8updateUVPfS_S_S_S_iifffff_param_6,
	.param .f32 _Z8updateUVPfS_S_S_S_iifffff_param_7,
	.param .f32 _Z8updateUVPfS_S_S_S_iifffff_param_8,
	.param .f32 _Z8updateUVPfS_S_S_S_iifffff_param_9,
	.param .f32 _Z8updateUVPfS_S_S_S_iifffff_param_10,
	.param .f32 _Z8updateUVPfS_S_S_S_iifffff_param_11
)
{
	.reg .pred 	%p<4>;
	.reg .b32 	%r<11>;
	.reg .b32 	%f<78>;
	.reg .b64 	%rd<29>;

	ld.param.u64 	%rd4, [_Z8updateUVPfS_S_S_S_iifffff_param_3];
	ld.param.u32 	%r3, [_Z8updateUVPfS_S_S_S_iifffff_param_5];
	ld.param.u32 	%r4, [_Z8updateUVPfS_S_S_S_iifffff_param_6];
	ld.param.f32 	%f1, [_Z8updateUVPfS_S_S_S_iifffff_param_7];
	ld.param.f32 	%f2, [_Z8updateUVPfS_S_S_S_iifffff_param_8];
	ld.param.f32 	%f3, [_Z8updateUVPfS_S_S_S_iifffff_param_9];
	ld.param.f32 	%f4, [_Z8updateUVPfS_S_S_S_iifffff_param_10];
	ld.param.f32 	%f5, [_Z8updateUVPfS_S_S_S_iifffff_param_11];
	mov.u32 	%r5, %ctaid.x;
	mov.u32 	%r6, %ntid.x;
	mov.u32 	%r7, %tid.x;
	mad.lo.s32 	%r1, %r5, %r6, %r7;
	add.s32 	%r2, %r1, 1;
	mul.lo.s32 	%r8, %r4, %r3;
	setp.ge.s32 	%p1, %r2, %r8;
	setp.le.s32 	%p2, %r2, %r3;
	or.pred  	%p3, %p2, %p1;
	@%p3 bra 	$L__BB3_2;
	ld.param.u64 	%rd28, [_Z8updateUVPfS_S_S_S_iifffff_param_4];
	ld.param.u64 	%rd27, [_Z8updateUVPfS_S_S_S_iifffff_param_2];
	ld.param.u64 	%rd26, [_Z8updateUVPfS_S_S_S_iifffff_param_1];
	ld.param.u64 	%rd25, [_Z8updateUVPfS_S_S_S_iifffff_param_0];
	cvta.to.global.u64 	%rd6, %rd26;
	cvta.to.global.u64 	%rd7, %rd4;
	cvta.to.global.u64 	%rd8, %rd28;
	cvta.to.global.u64 	%rd9, %rd25;
	cvta.to.global.u64 	%rd10, %rd27;
	mul.wide.s32 	%rd11, %r1, 4;
	add.s64 	%rd12, %rd6, %rd11;
	ld.global.f32 	%f6, [%rd12+4];
	mul.f32 	%f7, %f1, %f6;
	ld.global.f32 	%f8, [%rd12];
	sub.f32 	%f9, %f6, %f8;
	mul.f32 	%f10, %f7, %f9;
	div.rn.f32 	%f11, %f10, %f2;
	sub.f32 	%f12, %f6, %f11;
	add.s64 	%rd13, %rd7, %rd11;
	ld.global.f32 	%f13, [%rd13+4];
	mul.f32 	%f14, %f1, %f13;
	sub.s32 	%r9, %r2, %r3;
	mul.wide.s32 	%rd14, %r9, 4;
	add.s64 	%rd15, %rd6, %rd14;
	ld.global.f32 	%f15, [%rd15];
	sub.f32 	%f16, %f6, %f15;
	mul.f32 	%f17, %f14, %f16;
	div.rn.f32 	%f18, %f17, %f3;
	sub.f32 	%f19, %f12, %f18;
	add.s64 	%rd16, %rd8, %rd11;
	ld.global.f32 	%f20, [%rd16+8];
	ld.global.f32 	%f21, [%rd16];
	sub.f32 	%f22, %f20, %f21;
	mul.f32 	%f23, %f1, %f22;
	add.f32 	%f24, %f4, %f4;
	mul.f32 	%f25, %f2, %f24;
	div.rn.f32 	%f26, %f23, %f25;
	sub.f32 	%f27, %f19, %f26;
	mul.f32 	%f28, %f1, %f5;
	ld.global.f32 	%f29, [%rd12+8];
	add.f32 	%f30, %f6, %f6;
	sub.f32 	%f31, %f29, %f30;
	add.f32 	%f32, %f8, %f31;
	mul.f32 	%f33, %f28, %f32;
	mul.f32 	%f34, %f2, %f2;
	div.rn.f32 	%f35, %f33, %f34;
	add.f32 	%f36, %f27, %f35;
	add.s32 	%r10, %r3, %r2;
	mul.wide.s32 	%rd17, %r10, 4;
	add.s64 	%rd18, %rd6, %rd17;
	ld.global.f32 	%f37, [%rd18];
	sub.f32 	%f38, %f37, %f30;
	add.f32 	%f39, %f15, %f38;
	mul.f32 	%f40, %f28, %f39;
	mul.f32 	%f41, %f3, %f3;
	div.rn.f32 	%f42, %f40, %f41;
	add.f32 	%f43, %f36, %f42;
	add.s64 	%rd19, %rd9, %rd11;
	st.global.f32 	[%rd19+4], %f43;
	ld.global.f32 	%f44, [%rd13+4];
	ld.global.f32 	%f45, [%rd12+4];
	mul.f32 	%f46, %f1, %f45;
	ld.global.f32 	%f47, [%rd13];
	sub.f32 	%f48, %f44, %f47;
	mul.f32 	%f49, %f46, %f48;
	div.rn.f32 	%f50, %f49, %f2;
	sub.f32 	%f51, %f44, %f50;
	mul.f32 	%f52, %f1, %f44;
	add.s64 	%rd20, %rd7, %rd14;
	ld.global.f32 	%f53, [%rd20];
	sub.f32 	%f54, %f44, %f53;
	mul.f32 	%f55, %f52, %f54;
	div.rn.f32 	%f56, %f55, %f3;
	sub.f32 	%f57, %f51, %f56;
	add.s64 	%rd21, %rd8, %rd17;
	ld.global.f32 	%f58, [%rd21];
	add.s64 	%rd22, %rd8, %rd14;
	ld.global.f32 	%f59, [%rd22];
	sub.f32 	%f60, %f58, %f59;
	mul.f32 	%f61, %f1, %f60;
	mul.f32 	%f62, %f3, %f24;
	div.rn.f32 	%f63, %f61, %f62;
	sub.f32 	%f64, %f57, %f63;
	ld.global.f32 	%f65, [%rd13+8];
	add.f32 	%f66, %f44, %f44;
	sub.f32 	%f67, %f65, %f66;
	add.f32 	%f68, %f47, %f67;
	mul.f32 	%f69, %f28, %f68;
	div.rn.f32 	%f70, %f69, %f34;
	add.f32 	%f71, %f64, %f70;
	add.s64 	%rd23, %rd7, %rd17;
	ld.global.f32 	%f72, [%rd23];
	sub.f32 	%f73, %f72, %f66;
	add.f32 	%f74, %f53, %f73;
	mul.f32 	%f75, %f28, %f74;
	div.rn.f32 	%f76, %f75, %f41;
	add.f32 	%f77, %f71, %f76;
	add.s64 	%rd24, %rd10, %rd11;
	st.global.f32 	[%rd24+4], %f77;
$L__BB3_2:
	ret;

}
	// .globl	_Z25applyBoundaryConditionsUVPfS_ii
.visible .entry _Z25applyBoundaryConditionsUVPfS_ii(
	.param .u64 .ptr .align 1 _Z25applyBoundaryConditionsUVPfS_ii_param_0,
	.param .u64 .ptr .align 1 _Z25applyBoundaryConditionsUVPfS_ii_param_1,
	.param .u32 _Z25applyBoundaryConditionsUVPfS_ii_param_2,
	.param .u32 _Z25applyBoundaryConditionsUVPfS_ii_param_3
)
{
	.reg .pred 	%p<3>;
	.reg .b32 	%r<13>;
	.reg .b64 	%rd<17>;

	ld.param.u64 	%rd3, [_Z25applyBoundaryConditionsUVPfS_ii_param_0];
	ld.param.u64 	%rd4, [_Z25applyBoundaryConditionsUVPfS_ii_param_1];
	ld.param.u32 	%r2, [_Z25applyBoundaryConditionsUVPfS_ii_param_2];
	ld.param.u32 	%r3, [_Z25applyBoundaryConditionsUVPfS_ii_param_3];
	cvta.to.global.u64 	%rd1, %rd4;
	cvta.to.global.u64 	%rd2, %rd3;
	mov.u32 	%r4, %ctaid.x;
	mov.u32 	%r5, %ntid.x;
	mov.u32 	%r6, %tid.x;
	mad.lo.s32 	%r1, %r4, %r5, %r6;
	setp.ge.s32 	%p1, %r1, %r2;
	@%p1 bra 	$L__BB4_2;
	mul.wide.s32 	%rd5, %r1, 4;
	add.s64 	%rd6, %rd2, %rd5;
	mov.b32 	%r7, 0;
	st.global.u32 	[%rd6], %r7;
	add.s64 	%rd7, %rd1, %rd5;
	st.global.u32 	[%rd7], %r7;
	add.s32 	%r8, %r3, -1;
	mul.lo.s32 	%r9, %r8, %r2;
	mul.wide.s32 	%rd8, %r9, 4;
	add.s64 	%rd9, %rd6, %rd8;
	mov.b32 	%r10, 1065353216;
	st.global.u32 	[%rd9], %r10;
	add.s64 	%rd10, %rd7, %rd8;
	st.global.u32 	[%rd10], %r7;
$L__BB4_2:
	setp.ge.s32 	%p2, %r1, %r3;
	@%p2 bra 	$L__BB4_4;
	mul.lo.s32 	%r11, %r2, %r1;
	mul.wide.s32 	%rd11, %r11, 4;
	add.s64 	%rd12, %rd2, %rd11;
	mov.b32 	%r12, 0;
	st.global.u32 	[%rd12], %r12;
	add.s64 	%rd13, %rd1, %rd11;
	st.global.u32 	[%rd13], %r12;
	mul.wide.s32 	%rd14, %r2, 4;
	add.s64 	%rd15, %rd12, %rd14;
	st.global.u32 	[%rd15+-4], %r12;
	add.s64 	%rd16, %rd13, %rd14;
	st.global.u32 	[%rd16+-4], %r12;
$L__BB4_4:
	ret;

}
.func  (.param .b64 func_retval0) __internal_accurate_pow(
	.param .b64 __internal_accurate_pow_param_0
)
{
	.reg .pred 	%p<8>;
	.reg .b32 	%r<49>;
	.reg .b32 	%f<3>;
	.reg .b64 	%fd<109>;

	ld.param.f64 	%fd10, [__internal_accurate_pow_param_0];
	{
	.reg .b32 %temp; 
	mov.b64 	{%temp, %r46}, %fd10;
	}
	{
	.reg .b32 %temp; 
	mov.b64 	{%r45, %temp}, %fd10;
	}
	shr.u32 	%r47, %r46, 20;
	setp.gt.u32 	%p1, %r46, 1048575;
	@%p1 bra 	$L__BB5_2;
	mul.f64 	%fd11, %fd10, 0d4350000000000000;
	{
	.reg .b32 %temp; 
	mov.b64 	{%temp, %r46}, %fd11;
	}
	{
	.reg .b32 %temp; 
	mov.b64 	{%r45, %temp}, %fd11;
	}
	shr.u32 	%r16, %r46, 20;
	add.s32 	%r47, %r16, -54;
$L__BB5_2:
	add.s32 	%r48, %r47, -1023;
	and.b32  	%r17, %r46, -2146435073;
	or.b32  	%r18, %r17, 1072693248;
	mov.b64 	%fd107, {%r45, %r18};
	setp.lt.u32 	%p2, %r18, 1073127583;
	@%p2 bra 	$L__BB5_4;
	{
	.reg .b32 %temp; 
	mov.b64 	{%r19, %temp}, %fd107;
	}
	{
	.reg .b32 %temp; 
	mov.b64 	{%temp, %r20}, %fd107;
	}
	add.s32 	%r21, %r20, -1048576;
	mov.b64 	%fd107, {%r19, %r21};
	add.s32 	%r48, %r47, -1022;
$L__BB5_4:
	add.f64 	%fd12, %fd107, 0dBFF0000000000000;
	add.f64 	%fd13, %fd107, 0d3FF0000000000000;
	rcp.approx.ftz.f64 	%fd14, %fd13;
	neg.f64 	%fd15, %fd13;
	fma.rn.f64 	%fd16, %fd15, %fd14, 0d3FF0000000000000;
	fma.rn.f64 	%fd17, %fd16, %fd16, %fd16;
	fma.rn.f64 	%fd18, %fd17, %fd14, %fd14;
	mul.f64 	%fd19, %fd12, %fd18;
	fma.rn.f64 	%fd20, %fd12, %fd18, %fd19;
	mul.f64 	%fd21, %fd20, %fd20;
	fma.rn.f64 	%fd22, %fd21, 0d3EB0F5FF7D2CAFE2, 0d3ED0F5D241AD3B5A;
	fma.rn.f64 	%fd23, %fd22, %fd21, 0d3EF3B20A75488A3F;
	fma.rn.f64 	%fd24, %fd23, %fd21, 0d3F1745CDE4FAECD5;
	fma.rn.f64 	%fd25, %fd24, %fd21, 0d3F3C71C7258A578B;
	fma.rn.f64 	%fd26, %fd25, %fd21, 0d3F6249249242B910;
	fma.rn.f64 	%fd27, %fd26, %fd21, 0d3F89999999999DFB;
	sub.f64 	%fd28, %fd12, %fd20;
	add.f64 	%fd29, %fd28, %fd28;
	neg.f64 	%fd30, %fd20;
	fma.rn.f64 	%fd31, %fd30, %fd12, %fd29;
	mul.f64 	%fd32, %fd18, %fd31;
	fma.rn.f64 	%fd33, %fd21, %fd27, 0d3FB5555555555555;
	mov.f64 	%fd34, 0d3FB5555555555555;
	sub.f64 	%fd35, %fd34, %fd33;
	fma.rn.f64 	%fd36, %fd21, %fd27, %fd35;
	add.f64 	%fd37, %fd36, 0dBC46A4CB00B9E7B0;
	add.f64 	%fd38, %fd33, %fd37;
	sub.f64 	%fd39, %fd33, %fd38;
	add.f64 	%fd40, %fd37, %fd39;
	mul.rn.f64 	%fd41, %fd20, %fd20;
	neg.f64 	%fd42, %fd41;
	fma.rn.f64 	%fd43, %fd20, %fd20, %fd42;
	{
	.reg .b32 %temp; 
	mov.b64 	{%r22, %temp}, %fd32;
	}
	{
	.reg .b32 %temp; 
	mov.b64 	{%temp, %r23}, %fd32;
	}
	add.s32 	%r24, %r23, 1048576;
	mov.b64 	%fd44, {%r22, %r24};
	fma.rn.f64 	%fd45, %fd20, %fd44, %fd43;
	mul.rn.f64 	%fd46, %fd41, %fd20;
	neg.f64 	%fd47, %fd46;
	fma.rn.f64 	%fd48, %fd41, %fd20, %fd47;
	fma.rn.f64 	%fd49, %fd41, %fd32, %fd48;
	fma.rn.f64 	%fd50, %fd45, %fd20, %fd49;
	mul.rn.f64 	%fd51, %fd38, %fd46;
	neg.f64 	%fd52, %fd51;
	fma.rn.f64 	%fd53, %fd38, %fd46, %fd52;
	fma.rn.f64 	%fd54, %fd38, %fd50, %fd53;
	fma.rn.f64 	%fd55, %fd40, %fd46, %fd54;
	add.f64 	%fd56, %fd51, %fd55;
	sub.f64 	%fd57, %fd51, %fd56;
	add.f64 	%fd58, %fd55, %fd57;
	add.f64 	%fd59, %fd20, %fd56;
	sub.f64 	%fd60, %fd20, %fd59;
	add.f64 	%fd61, %fd56, %fd60;
	add.f64 	%fd62, %fd58, %fd61;
	add.f64 	%fd63, %fd32, %fd62;
	add.f64 	%fd64, %fd59, %fd63;
	sub.f64 	%fd65, %fd59, %fd64;
	add.f64 	%fd66, %fd63, %fd65;
	xor.b32  	%r25, %r48, -2147483648;
	mov.b32 	%r26, 1127219200;
	mov.b64 	%fd67, {%r25, %r26};
	mov.b32 	%r27, -2147483648;
	mov.b64 	%fd68, {%r27, %r26};
	sub.f64 	%fd69, %fd67, %fd68;
	fma.rn.f64 	%fd70, %fd69, 0d3FE62E42FEFA39EF, %fd64;
	fma.rn.f64 	%fd71, %fd69, 0dBFE62E42FEFA39EF, %fd70;
	sub.f64 	%fd72, %fd71, %fd64;
	sub.f64 	%fd73, %fd66, %fd72;
	fma.rn.f64 	%fd74, %fd69, 0d3C7ABC9E3B39803F, %fd73;
	add.f64 	%fd75, %fd70, %fd74;
	sub.f64 	%fd76, %fd70, %fd75;
	add.f64 	%fd77, %fd74, %fd76;
	mov.f64 	%fd78, 0d4000000000000000;
	{
	.reg .b32 %temp; 
	mov.b64 	{%temp, %r28}, %fd78;
	}
	{
	.reg .b32 %temp; 
	mov.b64 	{%r29, %temp}, %fd78;
	}
	shl.b32 	%r30, %r28, 1;
	setp.gt.u32 	%p3, %r30, -33554433;
	and.b32  	%r31, %r28, -15728641;
	selp.b32 	%r32, %r31, %r28, %p3;
	mov.b64 	%fd79, {%r29, %r32};
	mul.rn.f64 	%fd80, %fd75, %fd79;
	neg.f64 	%fd81, %fd80;
	fma.rn.f64 	%fd82, %fd75, %fd79, %fd81;
	fma.rn.f64 	%fd83, %fd77, %fd79, %fd82;
	add.f64 	%fd4, %fd80, %fd83;
	sub.f64 	%fd84, %fd80, %fd4;
	add.f64 	%fd5, %fd83, %fd84;
	fma.rn.f64 	%fd85, %fd4, 0d3FF71547652B82FE, 0d4338000000000000;
	{
	.reg .b32 %temp; 
	mov.b64 	{%r13, %temp}, %fd85;
	}
	mov.f64 	%fd86, 0dC338000000000000;
	add.rn.f64 	%fd87, %fd85, %fd86;
	fma.rn.f64 	%fd88, %fd87, 0dBFE62E42FEFA39EF, %fd4;
	fma.rn.f64 	%fd89, %fd87, 0dBC7ABC9E3B39803F, %fd88;
	fma.rn.f64 	%fd90, %fd89, 0d3E5ADE1569CE2BDF, 0d3E928AF3FCA213EA;
	fma.rn.f64 	%fd91, %fd90, %fd89, 0d3EC71DEE62401315;
	fma.rn.f64 	%fd92, %fd91, %fd89, 0d3EFA01997C89EB71;
	fma.rn.f64 	%fd93, %fd92, %fd89, 0d3F2A01A014761F65;
	fma.rn.f64 	%fd94, %fd93, %fd89, 0d3F56C16C1852B7AF;
	fma.rn.f64 	%fd95, %fd94, %fd89, 0d3F81111111122322;
	fma.rn.f64 	%fd96, %fd95, %fd89, 0d3FA55555555502A1;
	fma.rn.f64 	%fd97, %fd96, %fd89, 0d3FC5555555555511;
	fma.rn.f64 	%fd98, %fd97, %fd89, 0d3FE000000000000B;
	fma.rn.f64 	%fd99, %fd98, %fd89, 0d3FF0000000000000;
	fma.rn.f64 	%fd100, %fd99, %fd89, 0d3FF0000000000000;
	{
	.reg .b32 %temp; 
	mov.b64 	{%r14, %temp}, %fd100;
	}
	{
	.reg .b32 %temp; 
	mov.b64 	{%temp, %r15}, %fd100;
	}
	shl.b32 	%r33, %r13, 20;
	add.s32 	%r34, %r33, %r15;
	mov.b64 	%fd108, {%r14, %r34};
	{
	.reg .b32 %temp; 
	mov.b64 	{%temp, %r35}, %fd4;
	}
	mov.b32 	%f2, %r35;
	abs.f32 	%f1, %f2;
	setp.lt.f32 	%p4, %f1, 0f4086232B;
	@%p4 bra 	$L__BB5_7;
	setp.lt.f64 	%p5, %fd4, 0d0000000000000000;
	add.f64 	%fd101, %fd4, 0d7FF0000000000000;
	selp.f64 	%fd108, 0d0000000000000000, %fd101, %p5;
	setp.geu.f32 	%p6, %f1, 0f40874800;
	@%p6 bra 	$L__BB5_7;
	shr.u32 	%r36, %r13, 31;
	add.s32 	%r37, %r13, %r36;
	shr.s32 	%r38, %r37, 1;
	shl.b32 	%r39, %r38, 20;
	add.s32 	%r40, %r15, %r39;
	mov.b64 	%fd102, {%r14, %r40};
	sub.s32 	%r41, %r13, %r38;
	shl.b32 	%r42, %r41, 20;
	add.s32 	%r43, %r42, 1072693248;
	mov.b32 	%r44, 0;
	mov.b64 	%fd103, {%r44, %r43};
	mul.f64 	%fd108, %fd103, %fd102;
$L__BB5_7:
	abs.f64 	%fd104, %fd108;
	setp.eq.f64 	%p7, %fd104, 0d7FF0000000000000;
	fma.rn.f64 	%fd105, %fd108, %fd5, %fd108;
	selp.f64 	%fd106, %fd108, %fd105, %p7;
	st.param.f64 	[func_retval0], %fd106;
	ret;

}


// ===== COMPILED SASS (sm_100) =====

	.target	sm_100

	.elftype	@"ET_EXEC"


//--------------------- .note.nv.tkinfo           --------------------------
	.section	.note.nv.tkinfo,"",@"SHT_NOTE"
	.sectionflags	@"SHF_NOTE_NV_TKINFO"
	.tkinfo
        /*0018*/ 	.word	0x00000002
        /*0030*/ 	.string	""
        /*0030*/ 	.string	"ptxas"
        /*0030*/ 	.string	"Cuda compilation tools, release 13.0, V13.0.88"
        /*0030*/ 	.string	"Build cuda_13.0.r13.0/compiler.36424714_0"
        /*0030*/ 	.string	"-arch sm_100 -m 64 "



//--------------------- .note.nv.cuinfo           --------------------------
	.section	.note.nv.cuinfo,"",@"SHT_NOTE"
	.sectionflags	@"SHF_NOTE_NV_CUINFO"
        /*0018*/ 	.short	0x0002
        /*001a*/ 	.short	0x0064
        /*001c*/ 	.short	0x0082
	.zero		2


//--------------------- .nv.info                  --------------------------
	.section	.nv.info,"",@"SHT_CUDA_INFO"
	.align	4


	//----- nvinfo : EIATTR_REGCOUNT
	.align		4
        /*0000*/ 	.byte	0x04, 0x2f
        /*0002*/ 	.short	(.L_1 - .L_0)
	.align		4
.L_0:
        /*0004*/ 	.word	index@(_Z14updateVariablePfS_S_ffiiff)
        /*0008*/ 	.word	0x00000020


	//----- nvinfo : EIATTR_FRAME_SIZE
	.align		4
.L_1:
        /*000c*/ 	.byte	0x04, 0x11
        /*000e*/ 	.short	(.L_3 - .L_2)
	.align		4
.L_2:
        /*0010*/ 	.word	index@($_Z14updateVariablePfS_S_ffiiff$__internal_accurate_pow)
        /*0014*/ 	.word	0x00000000


	//----- nvinfo : EIATTR_FRAME_SIZE
	.align		4
.L_3:
        /*0018*/ 	.byte	0x04, 0x11
        /*001a*/ 	.short	(.L_5 - .L_4)
	.align		4
.L_4:
        /*001c*/ 	.word	index@($__internal_3_$__cuda_sm3x_div_rn_noftz_f32_slowpath)
        /*0020*/ 	.word	0x00000000


	//----- nvinfo : EIATTR_FRAME_SIZE
	.align		4
.L_5:
        /*0024*/ 	.byte	0x04, 0x11
        /*0026*/ 	.short	(.L_7 - .L_6)
	.align		4
.L_6:
        /*0028*/ 	.word	index@($__internal_2_$__cuda_sm20_rcp_rn_f32_slowpath)
        /*002c*/ 	.word	0x00000000


	//----- nvinfo : EIATTR_FRAME_SIZE
	.align		4
.L_7:
        /*0030*/ 	.byte	0x04, 0x11
        /*0032*/ 	.short	(.L_9 - .L_8)
	.align		4
.L_8:
        /*0034*/ 	.word	index@(_Z14updateVariablePfS_S_ffiiff)
        /*0038*/ 	.word	0x00000000


	//----- nvinfo : EIATTR_REGCOUNT
	.align		4
.L_9:
        /*003c*/ 	.byte	0x04, 0x2f
        /*003e*/ 	.short	(.L_11 - .L_10)
	.align		4
.L_10:
        /*0040*/ 	.word	index@(_Z14updatePressurePfS_S_ffii)
        /*0044*/ 	.word	0x00000016


	//----- nvinfo : EIATTR_FRAME_SIZE
	.align		4
.L_11:
        /*0048*/ 	.byte	0x04, 0x11
        /*004a*/ 	.short	(.L_13 - .L_12)
	.align		4
.L_12:
        /*004c*/ 	.word	index@($__internal_1_$__cuda_sm3x_div_rn_noftz_f32_slowpath)
        /*0050*/ 	.word	0x00000000


	//----- nvinfo : EIATTR_FRAME_SIZE
	.align		4
.L_13:
        /*0054*/ 	.byte	0x04, 0x11
        /*0056*/ 	.short	(.L_15 - .L_14)
	.align		4
.L_14:
        /*0058*/ 	.word	index@(_Z14updatePressurePfS_S_ffii)
        /*005c*/ 	.word	0x00000000


	//----- nvinfo : EIATTR_REGCOUNT
	.align		4
.L_15:
        /*0060*/ 	.byte	0x04, 0x2f
        /*0062*/ 	.short	(.L_17 - .L_16)
	.align		4
.L_16:
        /*0064*/ 	.word	index@(_Z24applyBoundaryConditionsPPfii)
        /*0068*/ 	.word	0x00000010


	//----- nvinfo : EIATTR_FRAME_SIZE
	.align		4
.L_17:
        /*006c*/ 	.byte	0x04, 0x11
        /*006e*/ 	.short	(.L_19 - .L_18)
	.align		4
.L_18:
        /*0070*/ 	.word	index@(_Z24applyBoundaryConditionsPPfii)
        /*0074*/ 	.word	0x00000000


	//----- nvinfo : EIATTR_REGCOUNT
	.align		4
.L_19:
        /*0078*/ 	.byte	0x04, 0x2f
        /*007a*/ 	.short	(.L_21 - .L_20)
	.align		4
.L_20:
        /*007c*/ 	.word	index@(_Z8updateUVPfS_S_S_S_iifffff)
        /*0080*/ 	.word	0x0000001c


	//----- nvinfo : EIATTR_FRAME_SIZE
	.align		4
.L_21:
        /*0084*/ 	.byte	0x04, 0x11
        /*0086*/ 	.short	(.L_23 - .L_22)
	.align		4
.L_22:
        /*0088*/ 	.word	index@($__internal_0_$__cuda_sm3x_div_rn_noftz_f32_slowpath)
        /*008c*/ 	.word	0x00000000


	//----- nvinfo : EIATTR_FRAME_SIZE
	.align		4
.L_23:
        /*0090*/ 	.byte	0x04, 0x11
        /*0092*/ 	.short	(.L_25 - .L_24)
	.align		4
.L_24:
        /*0094*/ 	.word	index@(_Z8updateUVPfS_S_S_S_iifffff)
        /*0098*/ 	.word	0x00000000


	//----- nvinfo : EIATTR_REGCOUNT
	.align		4
.L_25:
        /*009c*/ 	.byte	0x04, 0x2f
        /*009e*/ 	.short	(.L_27 - .L_26)
	.align		4
.L_26:
        /*00a0*/ 	.word	index@(_Z25applyBoundaryConditionsUVPfS_ii)
        /*00a4*/ 	.word	0x00000010


	//----- nvinfo : EIATTR_FRAME_SIZE
	.align		4
.L_27:
        /*00a8*/ 	.byte	0x04, 0x11
        /*00aa*/ 	.short	(.L_29 - .L_28)
	.align		4
.L_28:
        /*00ac*/ 	.word	index@(_Z25applyBoundaryConditionsUVPfS_ii)
        /*00b0*/ 	.word	0x00000000


	//----- nvinfo : EIATTR_MIN_STACK_SIZE
	.align		4
.L_29:
        /*00b4*/ 	.byte	0x04, 0x12
        /*00b6*/ 	.short	(.L_31 - .L_30)
	.align		4
.L_30:
        /*00b8*/ 	.word	index@(_Z25applyBoundaryConditionsUVPfS_ii)
        /*00bc*/ 	.word	0x00000000


	//----- nvinfo : EIATTR_MIN_STACK_SIZE
	.align		4
.L_31:
        /*00c0*/ 	.byte	0x04, 0x12
        /*00c2*/ 	.short	(.L_33 - .L_32)
	.align		4
.L_32:
        /*00c4*/ 	.word	index@(_Z8updateUVPfS_S_S_S_iifffff)
        /*00c8*/ 	.word	0x00000000


	//----- nvinfo : EIATTR_MIN_STACK_SIZE
	.align		4
.L_33:
        /*00cc*/ 	.byte	0x04, 0x12
        /*00ce*/ 	.short	(.L_35 - .L_34)
	.align		4
.L_34:
        /*00d0*/ 	.word	index@(_Z24applyBoundaryConditionsPPfii)
        /*00d4*/ 	.word	0x00000000


	//----- nvinfo : EIATTR_MIN_STACK_SIZE
	.align		4
.L_35:
        /*00d8*/ 	.byte	0x04, 0x12
        /*00da*/ 	.short	(.L_37 - .L_36)
	.align		4
.L_36:
        /*00dc*/ 	.word	index@(_Z14updatePressurePfS_S_ffii)
        /*00e0*/ 	.word	0x00000000


	//----- nvinfo : EIATTR_MIN_STACK_SIZE
	.align		4
.L_37:
        /*00e4*/ 	.byte	0x04, 0x12
        /*00e6*/ 	.short	(.L_39 - .L_38)
	.align		4
.L_38:
        /*00e8*/ 	.word	index@(_Z14updateVariablePfS_S_ffiiff)
        /*00ec*/ 	.word	0x00000000
.L_39:


//--------------------- .nv.compat                --------------------------
	.section	.nv.compat,"",@"SHT_CUDA_COMPAT_INFO"
	.align	4
        /*0000*/ 	.byte	0x02, 0x09, 0x00, 0x00, 0x02, 0x02, 0x01, 0x00, 0x02, 0x05, 0x05, 0x00, 0x03, 0x07, 0x01, 0x01
        /*0010*/ 	.byte	0x02, 0x03, 0x00, 0x00, 0x02, 0x06, 0x01, 0x00, 0x04, 0x0b, 0x08, 0x00, 0x01, 0x00, 0x00, 0x00
        /*0020*/ 	.byte	0x00, 0x00, 0x00, 0x00


//--------------------- .nv.info._Z25applyBoundaryConditionsUVPfS_ii --------------------------
	.section	.nv.info._Z25applyBoundaryConditionsUVPfS_ii,"",@"SHT_CUDA_INFO"
	.sectionflags	@""
	.align	4


	//----- nvinfo : EIATTR_CUDA_API_VERSION
	.align		4
        /*0000*/ 	.byte	0x04, 0x37
        /*0002*/ 	.short	(.L_41 - .L_40)
.L_40:
        /*0004*/ 	.word	0x00000082


	//----- nvinfo : EIATTR_KPARAM_INFO
	.align		4
.L_41:
        /*0008*/ 	.byte	0x04, 0x17
        /*000a*/ 	.short	(.L_43 - .L_42)
.L_42:
        /*000c*/ 	.word	0x00000000
        /*0010*/ 	.short	0x0003
        /*0012*/ 	.short	0x0014
        /*0014*/ 	.byte	0x00, 0xf0, 0x11, 0x00


	//----- nvinfo : EIATTR_KPARAM_INFO
	.align		4
.L_43:
        /*0018*/ 	.byte	0x04, 0x17
        /*001a*/ 	.short	(.L_45 - .L_44)
.L_44:
        /*001c*/ 	.word	0x00000000
        /*0020*/ 	.short	0x0002
        /*0022*/ 	.short	0x0010
        /*0024*/ 	.byte	0x00, 0xf0, 0x11, 0x00


	//----- nvinfo : EIATTR_KPARAM_INFO
	.align		4
.L_45:
        /*0028*/ 	.byte	0x04, 0x17
        /*002a*/ 	.short	(.L_47 - .L_46)
.L_46:
        /*002c*/ 	.word	0x00000000
        /*0030*/ 	.short	0x0001
        /*0032*/ 	.short	0x0008
        /*0034*/ 	.byte	0x00, 0xf5, 0x21, 0x00


	//----- nvinfo : EIATTR_KPARAM_INFO
	.align		4
.L_47:
        /*0038*/ 	.byte	0x04, 0x17
        /*003a*/ 	.short	(.L_49 - .L_48)
.L_48:
        /*003c*/ 	.word	0x00000000
        /*0040*/ 	.short	0x0000
        /*0042*/ 	.short	0x0000
        /*0044*/ 	.byte	0x00, 0xf5, 0x21, 0x00


	//----- nvinfo : EIATTR_SPARSE_MMA_MASK
	.align		4
.L_49:
        /*0048*/ 	.byte	0x03, 0x50
        /*004a*/ 	.short	0x0000


	//----- nvinfo : EIATTR_MAXREG_COUNT
	.align		4
        /*004c*/ 	.byte	0x03, 0x1b
        /*004e*/ 	.short	0x00ff


	//----- nvinfo : EIATTR_MERCURY_ISA_VERSION
	.align		4
        /*0050*/ 	.byte	0x03, 0x5f
        /*0052*/ 	.short	0x0101


	//----- nvinfo : EIATTR_VRC_CTA_INIT_COUNT
	.align		4
        /*0054*/ 	.byte	0x02, 0x4a
	.zero		1
	.zero		1


	//----- nvinfo : EIATTR_EXIT_INSTR_OFFSETS
	.align		4
        /*0058*/ 	.byte	0x04, 0x1c
        /*005a*/ 	.short	(.L_51 - .L_50)


	//   ....[0]....
.L_50:
        /*005c*/ 	.word	0x000001b0


	//   ....[1]....
        /*0060*/ 	.word	0x00000270


	//----- nvinfo : EIATTR_CRS_STACK_SIZE
	.align		4
.L_51:
        /*0064*/ 	.byte	0x04, 0x1e
        /*0066*/ 	.short	(.L_53 - .L_52)
.L_52:
        /*0068*/ 	.word	0x00000000


	//----- nvinfo : EIATTR_CBANK_PARAM_SIZE
	.align		4
.L_53:
        /*006c*/ 	.byte	0x03, 0x19
        /*006e*/ 	.short	0x0018


	//----- nvinfo : EIATTR_PARAM_CBANK
	.align		4
        /*0070*/ 	.byte	0x04, 0x0a
        /*0072*/ 	.short	(.L_55 - .L_54)
	.align		4
.L_54:
        /*0074*/ 	.word	index@(.nv.constant0._Z25applyBoundaryConditionsUVPfS_ii)
        /*0078*/ 	.short	0x0380
        /*007a*/ 	.short	0x0018


	//----- nvinfo : EIATTR_SW_WAR
	.align		4
.L_55:
        /*007c*/ 	.byte	0x04, 0x36
        /*007e*/ 	.short	(.L_57 - .L_56)
.L_56:
        /*0080*/ 	.word	0x00000008
.L_57:


//--------------------- .nv.info._Z8updateUVPfS_S_S_S_iifffff --------------------------
	.section	.nv.info._Z8updateUVPfS_S_S_S_iifffff,"",@"SHT_CUDA_INFO"
	.sectionflags	@""
	.align	4


	//----- nvinfo : EIATTR_CUDA_API_VERSION
	.align		4
        /*0000*/ 	.byte	0x04, 0x37
        /*0002*/ 	.short	(.L_59 - .L_58)
.L_58:
        /*0004*/ 	.word	0x00000082


	//----- nvinfo : EIATTR_KPARAM_INFO
	.align		4
.L_59:
        /*0008*/ 	.byte	0x04, 0x17
        /*000a*/ 	.short	(.L_61 - .L_60)
.L_60:
        /*000c*/ 	.word	0x00000000
        /*0010*/ 	.short	0x000b
        /*0012*/ 	.short	0x0040
        /*0014*/ 	.byte	0x00, 0xf0, 0x11, 0x00


	//----- nvinfo : EIATTR_KPARAM_INFO
	.align		4
.L_61:
        /*0018*/ 	.byte	0x04, 0x17
        /*001a*/ 	.short	(.L_63 - .L_62)
.L_62:
        /*001c*/ 	.word	0x00000000
        /*0020*/ 	.short	0x000a
        /*0022*/ 	.short	0x003c
        /*0024*/ 	.byte	0x00, 0xf0, 0x11, 0x00


	//----- nvinfo : EIATTR_KPARAM_INFO
	.align		4
.L_63:
        /*0028*/ 	.byte	0x04, 0x17
        /*002a*/ 	.short	(.L_65 - .L_64)
.L_64:
        /*002c*/ 	.word	0x00000000
        /*0030*/ 	.short	0x0009
        /*0032*/ 	.short	0x0038
        /*0034*/ 	.byte	0x00, 0xf0, 0x11, 0x00


	//----- nvinfo : EIATTR_KPARAM_INFO
	.align		4
.L_65:
        /*0038*/ 	.byte	0x04, 0x17
        /*003a*/ 	.short	(.L_67 - .L_66)
.L_66:
        /*003c*/ 	.word	0x00000000
        /*0040*/ 	.short	0x0008
        /*0042*/ 	.short	0x0034
        /*0044*/ 	.byte	0x00, 0xf0, 0x11, 0x00


	//----- nvinfo : EIATTR_KPARAM_INFO
	.align		4
.L_67:
        /*0048*/ 	.byte	0x04, 0x17
        /*004a*/ 	.short	(.L_69 - .L_68)
.L_68:
        /*004c*/ 	.word	0x00000000
        /*0050*/ 	.short	0x0007
        /*0052*/ 	.short	0x0030
        /*0054*/ 	.byte	0x00, 0xf0, 0x11, 0x00


	//----- nvinfo : EIATTR_KPARAM_INFO
	.align		4
.L_69:
        /*0058*/ 	.byte	0x04, 0x17
        /*005a*/ 	.short	(.L_71 - .L_70)
.L_70:
        /*005c*/ 	.word	0x00000000
        /*0060*/ 	.short	0x0006
        /*0062*/ 	.short	0x002c
        /*0064*/ 	.byte	0x00, 0xf0, 0x11, 0x00


	//----- nvinfo : EIATTR_KPARAM_INFO
	.align		4
.L_71:
        /*0068*/ 	.byte	0x04, 0x17
        /*006a*/ 	.short	(.L_73 - .L_72)
.L_72:
        /*006c*/ 	.word	0x00000000
        /*0070*/ 	.short	0x0005
        /*0072*/ 	.short	0x0028
        /*0074*/ 	.byte	0x00, 0xf0, 0x11, 0x00


	//----- nvinfo : EIATTR_KPARAM_INFO
	.align		4
.L_73:
        /*0078*/ 	.byte	0x04, 0x17
        /*007a*/ 	.short	(.L_75 - .L_74)
.L_74:
        /*007c*/ 	.word	0x00000000
        /*0080*/ 	.short	0x0004
        /*0082*/ 	.short	0x0020
        /*0084*/ 	.byte	0x00, 0xf5, 0x21, 0x00


	//----- nvinfo : EIATTR_KPARAM_INFO
	.align		4
.L_75:
        /*0088*/ 	.byte	0x04, 0x17
        /*008a*/ 	.short	(.L_77 - .L_76)
.L_76:
        /*008c*/ 	.word	0x00000000
        /*0090*/ 	.short	0x0003
        /*0092*/ 	.short	0x0018
        /*0094*/ 	.byte	0x00, 0xf5, 0x21, 0x00


	//----- nvinfo : EIATTR_KPARAM_INFO
	.align		4
.L_77:
        /*0098*/ 	.byte	0x04, 0x17
        /*009a*/ 	.short	(.L_79 - .L_78)
.L_78:
        /*009c*/ 	.word	0x00000000
        /*00a0*/ 	.short	0x0002
        /*00a2*/ 	.short	0x0010
        /*00a4*/ 	.byte	0x00, 0xf5, 0x21, 0x00


	//----- nvinfo : EIATTR_KPARAM_INFO
	.align		4
.L_79:
        /*00a8*/ 	.byte	0x04, 0x17
        /*00aa*/ 	.short	(.L_81 - .L_80)
.L_80:
        /*00ac*/ 	.word	0x00000000
        /*00b0*/ 	.short	0x0001
        /*00b2*/ 	.short	0x0008
        /*00b4*/ 	.byte	0x00, 0xf5, 0x21, 0x00


	//----- nvinfo : EIATTR_KPARAM_INFO
	.align		4
.L_81:
        /*00b8*/ 	.byte	0x04, 0x17
        /*00ba*/ 	.short	(.L_83 - .L_82)
.L_82:
        /*00bc*/ 	.word	0x00000000
        /*00c0*/ 	.short	0x0000
        /*00c2*/ 	.short	0x0000
        /*00c4*/ 	.byte	0x00, 0xf5, 0x21, 0x00


	//----- nvinfo : EIATTR_SPARSE_MMA_MASK
	.align		4
.L_83:
        /*00c8*/ 	.byte	0x03, 0x50
        /*00ca*/ 	.short	0x0000


	//----- nvinfo : EIATTR_MAXREG_COUNT
	.align		4
        /*00cc*/ 	.byte	0x03, 0x1b
        /*00ce*/ 	.short	0x00ff


	//----- nvinfo : EIATTR_MERCURY_ISA_VERSION
	.align		4
        /*00d0*/ 	.byte	0x03, 0x5f
        /*00d2*/ 	.short	0x0101


	//----- nvinfo : EIATTR_VRC_CTA_INIT_COUNT
	.align		4
        /*00d4*/ 	.byte	0x02, 0x4a
	.zero		1
	.zero		1


	//----- nvinfo : EIATTR_EXIT_INSTR_OFFSETS
	.align		4
        /*00d8*/ 	.byte	0x04, 0x1c
        /*00da*/ 	.short	(.L_85 - .L_84)


	//   ....[0]....
.L_84:
        /*00dc*/ 	.word	0x000000a0


	//   ....[1]....
        /*00e0*/ 	.word	0x00001040


	//----- nvinfo : EIATTR_CRS_STACK_SIZE
	.align		4
.L_85:
        /*00e4*/ 	.byte	0x04, 0x1e
        /*00e6*/ 	.short	(.L_87 - .L_86)
.L_86:
        /*00e8*/ 	.word	0x00000000


	//----- nvinfo : EIATTR_CBANK_PARAM_SIZE
	.align		4
.L_87:
        /*00ec*/ 	.byte	0x03, 0x19
        /*00ee*/ 	.short	0x0044


	//----- nvinfo : EIATTR_PARAM_CBANK
	.align		4
        /*00f0*/ 	.byte	0x04, 0x0a
        /*00f2*/ 	.short	(.L_89 - .L_88)
	.align		4
.L_88:
        /*00f4*/ 	.word	index@(.nv.constant0._Z8updateUVPfS_S_S_S_iifffff)
        /*00f8*/ 	.short	0x0380
        /*00fa*/ 	.short	0x0044


	//----- nvinfo : EIATTR_SW_WAR
	.align		4
.L_89:
        /*00fc*/ 	.byte	0x04, 0x36
        /*00fe*/ 	.short	(.L_91 - .L_90)
.L_90:
        /*0100*/ 	.word	0x00000008
.L_91:


//--------------------- .nv.info._Z24applyBoundaryConditionsPPfii --------------------------
	.section	.nv.info._Z24applyBoundaryConditionsPPfii,"",@"SHT_CUDA_INFO"
	.sectionflags	@""
	.align	4


	//----- nvinfo : EIATTR_CUDA_API_VERSION
	.align		4
        /*0000*/ 	.byte	0x04, 0x37
        /*0002*/ 	.short	(.L_93 - .L_92)
.L_92:
        /*0004*/ 	.word	0x00000082


	//----- nvinfo : EIATTR_KPARAM_INFO
	.align		4
.L_93:
        /*0008*/ 	.byte	0x04, 0x17
        /*000a*/ 	.short	(.L_95 - .L_94)
.L_94:
        /*000c*/ 	.word	0x00000000
        /*0010*/ 	.short	0x0002
        /*0012*/ 	.short	0x000c
        /*0014*/ 	.byte	0x00, 0xf0, 0x11, 0x00


	//----- nvinfo : EIATTR_KPARAM_INFO
	.align		4
.L_95:
        /*0018*/ 	.byte	0x04, 0x17
        /*001a*/ 	.short	(.L_97 - .L_96)
.L_96:
        /*001c*/ 	.word	0x00000000
        /*0020*/ 	.short	0x0001
        /*0022*/ 	.short	0x0008
        /*0024*/ 	.byte	0x00, 0xf0, 0x11, 0x00


	//----- nvinfo : EIATTR_KPARAM_INFO
	.align		4
.L_97:
        /*0028*/ 	.byte	0x04, 0x17
        /*002a*/ 	.short	(.L_99 - .L_98)
.L_98:
        /*002c*/ 	.word	0x00000000
        /*0030*/ 	.short	0x0000
        /*0032*/ 	.short	0x0000
        /*0034*/ 	.byte	0x00, 0xf5, 0x21, 0x00


	//----- nvinfo : EIATTR_SPARSE_MMA_MASK
	.align		4
.L_99:
        /*0038*/ 	.byte	0x03, 0x50
        /*003a*/ 	.short	0x0000


	//----- nvinfo : EIATTR_MAXREG_COUNT
	.align		4
        /*003c*/ 	.byte	0x03, 0x1b
        /*003e*/ 	.short	0x00ff


	//----- nvinfo : EIATTR_MERCURY_ISA_VERSION
	.align		4
        /*0040*/ 	.byte	0x03, 0x5f
        /*0042*/ 	.short	0x0101


	//----- nvinfo : EIATTR_VRC_CTA_INIT_COUNT
	.align		4
        /*0044*/ 	.byte	0x02, 0x4a
	.zero		1
	.zero		1


	//----- nvinfo : EIATTR_EXIT_INSTR_OFFSETS
	.align		4
        /*0048*/ 	.byte	0x04, 0x1c
        /*004a*/ 	.short	(.L_101 - .L_100)


	//   ....[0]....
.L_100:
        /*004c*/ 	.word	0x00000180


	//   ....[1]....
        /*0050*/ 	.word	0x00000210


	//----- nvinfo : EIATTR_CBANK_PARAM_SIZE
	.align		4
.L_101:
        /*0054*/ 	.byte	0x03, 0x19
        /*0056*/ 	.short	0x0010


	//----- nvinfo : EIATTR_PARAM_CBANK
	.align		4
        /*0058*/ 	.byte	0x04, 0x0a
        /*005a*/ 	.short	(.L_103 - .L_102)
	.align		4
.L_102:
        /*005c*/ 	.word	index@(.nv.constant0._Z24applyBoundaryConditionsPPfii)
        /*0060*/ 	.short	0x0380
        /*0062*/ 	.short	0x0010


	//----- nvinfo : EIATTR_SW_WAR
	.align		4
.L_103:
        /*0064*/ 	.byte	0x04, 0x36
        /*0066*/ 	.short	(.L_105 - .L_104)
.L_104:
        /*0068*/ 	.word	0x00000008
.L_105:


//--------------------- .nv.info._Z14updatePressurePfS_S_ffii --------------------------
	.section	.nv.info._Z14updatePressurePfS_S_ffii,"",@"SHT_CUDA_INFO"
	.sectionflags	@""
	.align	4


	//----- nvinfo : EIATTR_CUDA_API_VERSION
	.align		4
        /*0000*/ 	.byte	0x04, 0x37
        /*0002*/ 	.short	(.L_107 - .L_106)
.L_106:
        /*0004*/ 	.word	0x00000082


	//----- nvinfo : EIATTR_KPARAM_INFO
	.align		4
.L_107:
        /*0008*/ 	.byte	0x04, 0x17
        /*000a*/ 	.short	(.L_109 - .L_108)
.L_108:
        /*000c*/ 	.word	0x00000000
        /*0010*/ 	.short	0x0006
        /*0012*/ 	.short	0x0024
        /*0014*/ 	.byte	0x00, 0xf0, 0x11, 0x00


	//----- nvinfo : EIATTR_KPARAM_INFO
	.align		4
.L_109:
        /*0018*/ 	.byte	0x04, 0x17
        /*001a*/ 	.short	(.L_111 - .L_110)
.L_110:
        /*001c*/ 	.word	0x00000000
        /*0020*/ 	.short	0x0005
        /*0022*/ 	.short	0x0020
        /*0024*/ 	.byte	0x00, 0xf0, 0x11, 0x00


	//----- nvinfo : EIATTR_KPARAM_INFO
	.align		4
.L_111:
        /*0028*/ 	.byte	0x04, 0x17
        /*002a*/ 	.short	(.L_113 - .L_112)
.L_112:
        /*002c*/ 	.word	0x00000000
        /*0030*/ 	.short	0x0004
        /*0032*/ 	.short	0x001c
        /*0034*/ 	.byte	0x00, 0xf0, 0x11, 0x00


	//----- nvinfo : EIATTR_KPARAM_INFO
	.align		4
.L_113:
        /*0038*/ 	.byte	0x04, 0x17
        /*003a*/ 	.short	(.L_115 - .L_114)
.L_114:
        /*003c*/ 	.word	0x00000000
        /*0040*/ 	.short	0x0003
        /*0042*/ 	.short	0x0018
        /*0044*/ 	.byte	0x00, 0xf0, 0x11, 0x00


	//----- nvinfo : EIATTR_KPARAM_INFO
	.align		4
.L_115:
        /*0048*/ 	.byte	0x04, 0x17
        /*004a*/ 	.short	(.L_117 - .L_116)
.L_116:
        /*004c*/ 	.word	0x00000000
        /*0050*/ 	.short	0x0002
        /*0052*/ 	.short	0x0010
        /*0054*/ 	.byte	0x00, 0xf5, 0x21, 0x00


	//----- nvinfo : EIATTR_KPARAM_INFO
	.align		4
.L_117:
        /*0058*/ 	.byte	0x04, 0x17
        /*005a*/ 	.short	(.L_119 - .L_118)
.L_118:
        /*005c*/ 	.word	0x00000000
        /*0060*/ 	.short	0x0001
        /*0062*/ 	.short	0x0008
        /*0064*/ 	.byte	0x00, 0xf5, 0x21, 0x00


	//----- nvinfo : EIATTR_KPARAM_INFO
	.align		4
.L_119:
        /*0068*/ 	.byte	0x04, 0x17
        /*006a*/ 	.short	(.L_121 - .L_120)
.L_120:
        /*006c*/ 	.word	0x00000000
        /*0070*/ 	.short	0x0000
        /*0072*/ 	.short	0x0000
        /*0074*/ 	.byte	0x00, 0xf5, 0x21, 0x00


	//----- nvinfo : EIATTR_SPARSE_MMA_MASK
	.align		4
.L_121:
        /*0078*/ 	.byte	0x03, 0x50
        /*007a*/ 	.short	0x0000


	//----- nvinfo : EIATTR_MAXREG_COUNT
	.align		4
        /*007c*/ 	.byte	0x03, 0x1b
        /*007e*/ 	.short	0x00ff


	//----- nvinfo : EIATTR_MERCURY_ISA_VERSION
	.align		4
        /*0080*/ 	.byte	0x03, 0x5f
        /*0082*/ 	.short	0x0101


	//----- nvinfo : EIATTR_VRC_CTA_INIT_COUNT
	.align		4
        /*0084*/ 	.byte	0x02, 0x4a
	.zero		1
	.zero		1


	//----- nvinfo : EIATTR_EXIT_INSTR_OFFSETS
	.align		4
        /*0088*/ 	.byte	0x04, 0x1c
        /*008a*/ 	.short	(.L_123 - .L_122)


	//   ....[0]....
.L_122:
        /*008c*/ 	.word	0x00000090


	//   ....[1]....
        /*0090*/ 	.word	0x00000350


	//----- nvinfo : EIATTR_CRS_STACK_SIZE
	.align		4
.L_123:
        /*0094*/ 	.byte	0x04, 0x1e
        /*0096*/ 	.short	(.L_125 - .L_124)
.L_124:
        /*0098*/ 	.word	0x00000000


	//----- nvinfo : EIATTR_CBANK_PARAM_SIZE
	.align		4
.L_125:
        /*009c*/ 	.byte	0x03, 0x19
        /*009e*/ 	.short	0x0028


	//----- nvinfo : EIATTR_PARAM_CBANK
	.align		4
        /*00a0*/ 	.byte	0x04, 0x0a
        /*00a2*/ 	.short	(.L_127 - .L_126)
	.align		4
.L_126:
        /*00a4*/ 	.word	index@(.nv.constant0._Z14updatePressurePfS_S_ffii)
        /*00a8*/ 	.short	0x0380
        /*00aa*/ 	.short	0x0028


	//----- nvinfo : EIATTR_SW_WAR
	.align		4
.L_127:
        /*00ac*/ 	.byte	0x04, 0x36
        /*00ae*/ 	.short	(.L_129 - .L_128)
.L_128:
        /*00b0*/ 	.word	0x00000008
.L_129:


//--------------------- .nv.info._Z14updateVariablePfS_S_ffiiff --------------------------
	.section	.nv.info._Z14updateVariablePfS_S_ffiiff,"",@"SHT_CUDA_INFO"
	.sectionflags	@""
	.align	4


	//----- nvinfo : EIATTR_CUDA_API_VERSION
	.align		4
        /*0000*/ 	.byte	0x04, 0x37
        /*0002*/ 	.short	(.L_131 - .L_130)
.L_130:
        /*0004*/ 	.word	0x00000082


	//----- nvinfo : EIATTR_KPARAM_INFO
	.align		4
.L_131:
        /*0008*/ 	.byte	0x04, 0x17
        /*000a*/ 	.short	(.L_133 - .L_132)
.L_132:
        /*000c*/ 	.word	0x00000000
        /*0010*/ 	.short	0x0008
        /*0012*/ 	.short	0x002c
        /*0014*/ 	.byte	0x00, 0xf0, 0x11, 0x00


	//----- nvinfo : EIATTR_KPARAM_INFO
	.align		4
.L_133:
        /*0018*/ 	.byte	0x04, 0x17
        /*001a*/ 	.short	(.L_135 - .L_134)
.L_134:
        /*001c*/ 	.word	0x00000000
        /*0020*/ 	.short	0x0007
        /*0022*/ 	.short	0x0028
        /*0024*/ 	.byte	0x00, 0xf0, 0x11, 0x00


	//----- nvinfo : EIATTR_KPARAM_INFO
	.align		4
.L_135:
        /*0028*/ 	.byte	0x04, 0x17
        /*002a*/ 	.short	(.L_137 - .L_136)
.L_136:
        /*002c*/ 	.word	0x00000000
        /*0030*/ 	.short	0x0006
        /*0032*/ 	.short	0x0024
        /*0034*/ 	.byte	0x00, 0xf0, 0x11, 0x00


	//----- nvinfo : EIATTR_KPARAM_INFO
	.align		4
.L_137:
        /*0038*/ 	.byte	0x04, 0x17
        /*003a*/ 	.short	(.L_139 - .L_138)
.L_138:
        /*003c*/ 	.word	0x00000000
        /*0040*/ 	.short	0x0005
        /*0042*/ 	.short	0x0020
        /*0044*/ 	.byte	0x00, 0xf0, 0x11, 0x00


	//----- nvinfo : EIATTR_KPARAM_INFO
	.align		4
.L_139:
        /*0048*/ 	.byte	0x04, 0x17
        /*004a*/ 	.short	(.L_141 - .L_140)
.L_140:
        /*004c*/ 	.word	0x00000000
        /*0050*/ 	.short	0x0004
        /*0052*/ 	.short	0x001c
        /*0054*/ 	.byte	0x00, 0xf0, 0x11, 0x00


	//----- nvinfo : EIATTR_KPARAM_INFO
	.align		4
.L_141:
        /*0058*/ 	.byte	0x04, 0x17
        /*005a*/ 	.short	(.L_143 - .L_142)
.L_142:
        /*005c*/ 	.word	0x00000000
        /*0060*/ 	.short	0x0003
        /*0062*/ 	.short	0x0018
        /*0064*/ 	.byte	0x00, 0xf0, 0x11, 0x00


	//----- nvinfo : EIATTR_KPARAM_INFO
	.align		4
.L_143:
        /*0068*/ 	.byte	0x04, 0x17
        /*006a*/ 	.short	(.L_145 - .L_144)
.L_144:
        /*006c*/ 	.word	0x00000000
        /*0070*/ 	.short	0x0002
        /*0072*/ 	.short	0x0010
        /*0074*/ 	.byte	0x00, 0xf5, 0x21, 0x00


	//----- nvinfo : EIATTR_KPARAM_INFO
	.align		4
.L_145:
        /*0078*/ 	.byte	0x04, 0x17
        /*007a*/ 	.short	(.L_147 - .L_146)
.L_146:
        /*007c*/ 	.word	0x00000000
        /*0080*/ 	.short	0x0001
        /*0082*/ 	.short	0x0008
        /*0084*/ 	.byte	0x00, 0xf5, 0x21, 0x00


	//----- nvinfo : EIATTR_KPARAM_INFO
	.align		4
.L_147:
        /*0088*/ 	.byte	0x04, 0x17
        /*008a*/ 	.short	(.L_149 - .L_148)
.L_148:
        /*008c*/ 	.word	0x00000000
        /*0090*/ 	.short	0x0000
        /*0092*/ 	.short	0x0000
        /*0094*/ 	.byte	0x00, 0xf5, 0x21, 0x00


	//----- nvinfo : EIATTR_SPARSE_MMA_MASK
	.align		4
.L_149:
        /*0098*/ 	.byte	0x03, 0x50
        /*009a*/ 	.short	0x0000


	//----- nvinfo : EIATTR_MAXREG_COUNT
	.align		4
        /*009c*/ 	.byte	0x03, 0x1b
        /*009e*/ 	.short	0x00ff


	//----- nvinfo : EIATTR_MERCURY_ISA_VERSION
	.align		4
        /*00a0*/ 	.byte	0x03, 0x5f
        /*00a2*/ 	.short	0x0101


	//----- nvinfo : EIATTR_VRC_CTA_INIT_COUNT
	.align		4
        /*00a4*/ 	.byte	0x02, 0x4a
	.zero		1
	.zero		1


	//----- nvinfo : EIATTR_EXIT_INSTR_OFFSETS
	.align		4
        /*00a8*/ 	.byte	0x04, 0x1c
        /*00aa*/ 	.short	(.L_151 - .L_150)


	//   ....[0]....
.L_150:
        /*00ac*/ 	.word	0x00000090


	//   ....[1]....
        /*00b0*/ 	.word	0x00000ab0


	//----- nvinfo : EIATTR_CRS_STACK_SIZE
	.align		4
.L_151:
        /*00b4*/ 	.byte	0x04, 0x1e
        /*00b6*/ 	.short	(.L_153 - .L_152)
.L_152:
        /*00b8*/ 	.word	0x00000000


	//----- nvinfo : EIATTR_CBANK_PARAM_SIZE
	.align		4
.L_153:
        /*00bc*/ 	.byte	0x03, 0x19
        /*00be*/ 	.short	0x0030


	//----- nvinfo : EIATTR_PARAM_CBANK
	.align		4
        /*00c0*/ 	.byte	0x04, 0x0a
        /*00c2*/ 	.short	(.L_155 - .L_154)
	.align		4
.L_154:
        /*00c4*/ 	.word	index@(.nv.constant0._Z14updateVariablePfS_S_ffiiff)
        /*00c8*/ 	.short	0x0380
        /*00ca*/ 	.short	0x0030


	//----- nvinfo : EIATTR_SW_WAR
	.align		4
.L_155:
        /*00cc*/ 	.byte	0x04, 0x36
        /*00ce*/ 	.short	(.L_157 - .L_156)
.L_156:
        /*00d0*/ 	.word	0x00000008
.L_157:


//--------------------- .nv.callgraph             --------------------------
	.section	.nv.callgraph,"",@"SHT_CUDA_CALLGRAPH"
	.align	4
	.sectionentsize	8
	.align		4
        /*0000*/ 	.word	0x00000000
	.align		4
        /*0004*/ 	.word	0xffffffff
	.align		4
        /*0008*/ 	.word	0x00000000
	.align		4
        /*000c*/ 	.word	0xfffffffe
	.align		4
        /*0010*/ 	.word	0x00000000
	.align		4
        /*0014*/ 	.word	0xfffffffd
	.align		4
        /*0018*/ 	.word	0x00000000
	.align		4
        /*001c*/ 	.word	0xfffffffc


//--------------------- .text._Z25applyBoundaryConditionsUVPfS_ii --------------------------
	.section	.text._Z25applyBoundaryConditionsUVPfS_ii,"ax",@progbits
	.align	128
        .global         _Z25applyBoundaryConditionsUVPfS_ii
        .type           _Z25applyBoundaryConditionsUVPfS_ii,@function
        .size           _Z25applyBoundaryConditionsUVPfS_ii,(.L_x_87 - _Z25applyBoundaryConditionsUVPfS_ii)
        .other          _Z25applyBoundaryConditionsUVPfS_ii,@"STO_CUDA_ENTRY STV_DEFAULT"
_Z25applyBoundaryConditionsUVPfS_ii:
.text._Z25applyBoundaryConditionsUVPfS_ii:
[----:B------:R-:W-:Y:S01]  /*0000*/  LDC R1, c[0x0][0x37c] ;  /* 0x0000df00ff017b82 */ /* 0x000fe20000000800 */
[----:B------:R-:W0:Y:S07]  /*0010*/  S2R R0, SR_TID.X ;  /* 0x0000000000007919 */ /* 0x000e2e0000002100 */
[----:B------:R-:W0:Y:S01]  /*0020*/  S2UR UR4, SR_CTAID.X ;  /* 0x00000000000479c3 */ /* 0x000e220000002500 */
[----:B------:R-:W1:Y:S01]  /*0030*/  LDCU.64 UR6, c[0x0][0x358] ;  /* 0x00006b00ff0677ac */ /* 0x000e620008000a00 */
[----:B------:R-:W-:Y:S06]  /*0040*/  BSSY.RECONVERGENT B0, `(.L_x_0) ;  /* 0x0000014000007945 */ /* 0x000fec0003800200 */
[----:B------:R-:W0:Y:S08]  /*0050*/  LDC R11, c[0x0][0x360] ;  /* 0x0000d800ff0b7b82 */ /* 0x000e300000000800 */
[----:B------:R-:W2:Y:S01]  /*0060*/  LDC R10, c[0x0][0x390] ;  /* 0x0000e400ff0a7b82 */ /* 0x000ea20000000800 */
[----:B0-----:R-:W-:-:S05]  /*0070*/  IMAD R11, R11, UR4, R0 ;  /* 0x000000040b0b7c24 */ /* 0x001fca000f8e0200 */
[----:B--2---:R-:W-:-:S13]  /*0080*/  ISETP.GE.AND P0, PT, R11, R10, PT ;  /* 0x0000000a0b00720c */ /* 0x004fda0003f06270 */
[----:B-1----:R-:W-:Y:S05]  /*0090*/  @P0 BRA `(.L_x_1) ;  /* 0x0000000000380947 */ /* 0x002fea0003800000 */
[----:B------:R-:W0:Y:S01]  /*00a0*/  LDC.64 R2, c[0x0][0x380] ;  /* 0x0000e000ff027b82 */ /* 0x000e220000000a00 */
[----:B------:R-:W1:Y:S01]  /*00b0*/  LDCU UR4, c[0x0][0x394] ;  /* 0x00007280ff0477ac */ /* 0x000e620008000800 */
[----:B------:R-:W-:-:S06]  /*00c0*/  HFMA2 R13, -RZ, RZ, 1.875, 0 ;  /* 0x3f800000ff0d7431 */ /* 0x000fcc00000001ff */
[----:B------:R-:W2:Y:S01]  /*00d0*/  LDC.64 R4, c[0x0][0x388] ;  /* 0x0000e200ff047b82 */ /* 0x000ea20000000a00 */
[----:B-1----:R-:W-:Y:S01]  /*00e0*/  UIADD3 UR4, UPT, UPT, UR4, -0x1, URZ ;  /* 0xffffffff04047890 */ /* 0x002fe2000fffe0ff */
[----:B0-----:R-:W-:-:S05]  /*00f0*/  IMAD.WIDE R2, R11, 0x4, R2 ;  /* 0x000000040b027825 */ /* 0x001fca00078e0202 */
[----:B------:R-:W-:Y:S01]  /*0100*/  IMAD R9, R10, UR4, RZ ;  /* 0x000000040a097c24 */ /* 0x000fe2000f8e02ff */
[----:B------:R0:W-:Y:S01]  /*0110*/  STG.E desc[UR6][R2.64], RZ ;  /* 0x000000ff02007986 */ /* 0x0001e2000c101906 */
[----:B--2---:R-:W-:-:S04]  /*0120*/  IMAD.WIDE R4, R11, 0x4, R4 ;  /* 0x000000040b047825 */ /* 0x004fc800078e0204 */
[C---:B------:R-:W-:Y:S01]  /*0130*/  IMAD.WIDE R6, R9.reuse, 0x4, R2 ;  /* 0x0000000409067825 */ /* 0x040fe200078e0202 */
[----:B------:R0:W-:Y:S03]  /*0140*/  STG.E desc[UR6][R4.64], RZ ;  /* 0x000000ff04007986 */ /* 0x0001e6000c101906 */
[----:B------:R-:W-:Y:S01]  /*0150*/  IMAD.WIDE R8, R9, 0x4, R4 ;  /* 0x0000000409087825 */ /* 0x000fe200078e0204 */
[----:B------:R0:W-:Y:S04]  /*0160*/  STG.E desc[UR6][R6.64], R13 ;  /* 0x0000000d06007986 */ /* 0x0001e8000c101906 */
[----:B------:R0:W-:Y:S02]  /*0170*/  STG.E desc[UR6][R8.64], RZ ;  /* 0x000000ff08007986 */ /* 0x0001e4000c101906 */
.L_x_1:
[----:B------:R-:W-:Y:S05]  /*0180*/  BSYNC.RECONVERGENT B0 ;  /* 0x0000000000007941 */ /* 0x000fea0003800200 */
.L_x_0:
[----:B------:R-:W1:Y:S02]  /*0190*/  LDCU UR4, c[0x0][0x394] ;  /* 0x00007280ff0477ac */ /* 0x000e640008000800 */
[----:B-1----:R-:W-:-:S13]  /*01a0*/  ISETP.GE.AND P0, PT, R11, UR4, PT ;  /* 0x000000040b007c0c */ /* 0x002fda000bf06270 */
[----:B------:R-:W-:Y:S05]  /*01b0*/  @P0 EXIT ;  /* 0x000000000000094d */ /* 0x000fea0003800000 */
[----:B0-----:R-:W0:Y:S01]  /*01c0*/  LDC.64 R2, c[0x0][0x380] ;  /* 0x0000e000ff027b82 */ /* 0x001e220000000a00 */
[----:B------:R-:W-:-:S07]  /*01d0*/  IMAD R11, R11, R10, RZ ;  /* 0x0000000a0b0b7224 */ /* 0x000fce00078e02ff */
[----:B------:R-:W1:Y:S01]  /*01e0*/  LDC.64 R4, c[0x0][0x388] ;  /* 0x0000e200ff047b82 */ /* 0x000e620000000a00 */
[----:B0-----:R-:W-:-:S05]  /*01f0*/  IMAD.WIDE R2, R11, 0x4, R2 ;  /* 0x000000040b027825 */ /* 0x001fca00078e0202 */
[----:B------:R-:W-:Y:S01]  /*0200*/  STG.E desc[UR6][R2.64], RZ ;  /* 0x000000ff02007986 */ /* 0x000fe2000c101906 */
[----:B------:R-:W-:-:S04]  /*0210*/  IMAD.WIDE R8, R10, 0x4, R2 ;  /* 0x000000040a087825 */ /* 0x000fc800078e0202 */
[----:B-1----:R-:W-:-:S05]  /*0220*/  IMAD.WIDE R4, R11, 0x4, R4 ;  /* 0x000000040b047825 */ /* 0x002fca00078e0204 */
[----:B------:R-:W-:Y:S01]  /*0230*/  STG.E desc[UR6][R4.64], RZ ;  /* 0x000000ff04007986 */ /* 0x000fe2000c101906 */
[----:B------:R-:W-:-:S03]  /*0240*/  IMAD.WIDE R6, R10, 0x4, R4 ;  /* 0x000000040a067825 */ /* 0x000fc600078e0204 */
[----:B------:R-:W-:Y:S04]  /*0250*/  STG.E desc[UR6][R8.64+-0x4], RZ ;  /* 0xfffffcff08007986 */ /* 0x000fe8000c101906 */
[----:B------:R-:W-:Y:S01]  /*0260*/  STG.E desc[UR6][R6.64+-0x4], RZ ;  /* 0xfffffcff06007986 */ /* 0x000fe2000c101906 */
[----:B------:R-:W-:Y:S05]  /*0270*/  EXIT ;  /* 0x000000000000794d */ /* 0x000fea0003800000 */
.L_x_2:
[----:B------:R-:W-:-:S00]  /*0280*/  BRA `(.L_x_2) ;  /* 0xfffffffc00fc7947 */ /* 0x000fc0000383ffff */
[----:B------:R-:W-:-:S00]  /*0290*/  NOP ;  /* 0x0000000000007918 */ /* 0x000fc00000000000 */
        /* <DEDUP_REMOVED lines=14> */
.L_x_87:


//--------------------- .text._Z8updateUVPfS_S_S_S_iifffff --------------------------
	.section	.text._Z8updateUVPfS_S_S_S_iifffff,"ax",@progbits
	.align	128
        .global         _Z8updateUVPfS_S_S_S_iifffff
        .type           _Z8updateUVPfS_S_S_S_iifffff,@function
        .size           _Z8updateUVPfS_S_S_S_iifffff,(.L_x_82 - _Z8updateUVPfS_S_S_S_iifffff)
        .other          _Z8updateUVPfS_S_S_S_iifffff,@"STO_CUDA_ENTRY STV_DEFAULT"
_Z8updateUVPfS_S_S_S_iifffff:
.text._Z8updateUVPfS_S_S_S_iifffff:
[----:B------:R-:W-:Y:S01]  /*0000*/  LDC R1, c[0x0][0x37c] ;  /* 0x0000df00ff017b82 */ /* 0x000fe20000000800 */
[----:B------:R-:W0:Y:S07]  /*0010*/  S2R R0, SR_TID.X ;  /* 0x0000000000007919 */ /* 0x000e2e0000002100 */
[----:B------:R-:W0:Y:S01]  /*0020*/  S2UR UR4, SR_CTAID.X ;  /* 0x00000000000479c3 */ /* 0x000e220000002500 */
[----:B------:R-:W1:Y:S07]  /*0030*/  LDCU.64 UR6, c[0x0][0x3a8] ;  /* 0x00007500ff0677ac */ /* 0x000e6e0008000a00 */
[----:B------:R-:W0:Y:S02]  /*0040*/  LDC R11, c[0x0][0x360] ;  /* 0x0000d800ff0b7b82 */ /* 0x000e240000000800 */
[----:B0-----:R-:W-:Y:S01]  /*0050*/  IMAD R11, R11, UR4, R0 ;  /* 0x000000040b0b7c24 */ /* 0x001fe2000f8e0200 */
[----:B-1----:R-:W-:-:S04]  /*0060*/  UIMAD UR4, UR7, UR6, URZ ;  /* 0x00000006070472a4 */ /* 0x002fc8000f8e02ff */
[----:B------:R-:W-:-:S04]  /*0070*/  IADD3 R19, PT, PT, R11, 0x1, RZ ;  /* 0x000000010b137810 */ /* 0x000fc80007ffe0ff */
[----:B------:R-:W-:-:S04]  /*0080*/  ISETP.GE.AND P0, PT, R19, UR4, PT ;  /* 0x0000000413007c0c */ /* 0x000fc8000bf06270 */
[----:B------:R-:W-:-:S13]  /*0090*/  ISETP.LE.OR P0, PT, R19, UR6, P0 ;  /* 0x0000000613007c0c */ /* 0x000fda0008703670 */
[----:B------:R-:W-:Y:S05]  /*00a0*/  @P0 EXIT ;  /* 0x000000000000094d */ /* 0x000fea0003800000 */
[----:B------:R-:W0:Y:S01]  /*00b0*/  LDC.64 R12, c[0x0][0x388] ;  /* 0x0000e200ff0c7b82 */ /* 0x000e220000000a00 */
[----:B------:R-:W1:Y:S07]  /*00c0*/  LDCU.64 UR4, c[0x0][0x358] ;  /* 0x00006b00ff0477ac */ /* 0x000e6e0008000a00 */
[----:B------:R-:W2:Y:S01]  /*00d0*/  LDC.64 R8, c[0x0][0x3b0] ;  /* 0x0000ec00ff087b82 */ /* 0x000ea20000000a00 */
[----:B0-----:R-:W-:-:S05]  /*00e0*/  IMAD.WIDE R12, R11, 0x4, R12 ;  /* 0x000000040b0c7825 */ /* 0x001fca00078e020c */
[----:B-1----:R-:W3:Y:S04]  /*00f0*/  LDG.E R5, desc[UR4][R12.64+0x4] ;  /* 0x000004040c057981 */ /* 0x002ee8000c1e1900 */
[----:B------:R-:W4:Y:S01]  /*0100*/  LDG.E R18, desc[UR4][R12.64] ;  /* 0x000000040c127981 */ /* 0x000f22000c1e1900 */
[----:B--2---:R-:W0:Y:S01]  /*0110*/  MUFU.RCP R2, R9 ;  /* 0x0000000900027308 */ /* 0x004e220000001000 */
[----:B------:R-:W-:Y:S01]  /*0120*/  BSSY.RECONVERGENT B0, `(.L_x_3) ;  /* 0x0000010000007945 */ /* 0x000fe20003800200 */
[----:B0-----:R-:W-:-:S04]  /*0130*/  FFMA R7, R2, -R9, 1 ;  /* 0x3f80000002077423 */ /* 0x001fc80000000809 */
[----:B------:R-:W-:Y:S01]  /*0140*/  FFMA R7, R2, R7, R2 ;  /* 0x0000000702077223 */ /* 0x000fe20000000002 */
[C---:B---3--:R-:W-:Y:S01]  /*0150*/  FMUL R0, R5.reuse, R8 ;  /* 0x0000000805007220 */ /* 0x048fe20000400000 */
[----:B----4-:R-:W-:-:S04]  /*0160*/  FADD R3, R5, -R18 ;  /* 0x8000001205037221 */ /* 0x010fc80000000000 */
[----:B------:R-:W-:-:S04]  /*0170*/  FMUL R0, R0, R3 ;  /* 0x0000000300007220 */ /* 0x000fc80000400000 */
[----:B------:R-:W0:Y:S01]  /*0180*/  FCHK P0, R0, R9 ;  /* 0x0000000900007302 */ /* 0x000e220000000000 */
[----:B------:R-:W-:-:S04]  /*0190*/  FFMA R2, R0, R7, RZ ;  /* 0x0000000700027223 */ /* 0x000fc800000000ff */
[----:B------:R-:W-:-:S04]  /*01a0*/  FFMA R3, R2, -R9, R0 ;  /* 0x8000000902037223 */ /* 0x000fc80000000000 */
[----:B------:R-:W-:Y:S01]  /*01b0*/  FFMA R4, R7, R3, R2 ;  /* 0x0000000307047223 */ /* 0x000fe20000000002 */
[----:B0-----:R-:W-:Y:S06]  /*01c0*/  @!P0 BRA `(.L_x_4) ;  /* 0x0000000000148947 */ /* 0x001fec0003800000 */
[----:B------:R-:W0:Y:S01]  /*01d0*/  LDCU UR6, c[0x0][0x3b4] ;  /* 0x00007680ff0677ac */ /* 0x000e220008000800 */
[----:B------:R-:W-:Y:S02]  /*01e0*/  MOV R16, 0x210 ;  /* 0x0000021000107802 */ /* 0x000fe40000000f00 */
[----:B0-----:R-:W-:-:S07]  /*01f0*/  MOV R3, UR6 ;  /* 0x0000000600037c02 */ /* 0x001fce0008000f00 */
[----:B------:R-:W-:Y:S05]  /*0200*/  CALL.REL.NOINC `($__internal_0_$__cuda_sm3x_div_rn_noftz_f32_slowpath) ;  /* 0x0000000c00907944 */ /* 0x000fea0003c00000 */
[----:B------:R-:W-:-:S07]  /*0210*/  MOV R4, R0 ;  /* 0x0000000000047202 */ /* 0x000fce0000000f00 */
.L_x_4:
[----:B------:R-:W-:Y:S05]  /*0220*/  BSYNC.RECONVERGENT B0 ;  /* 0x0000000000007941 */ /* 0x000fea0003800200 */
.L_x_3:
[----:B------:R-:W0:Y:S01]  /*0230*/  LDC.64 R14, c[0x0][0x398] ;  /* 0x0000e600ff0e7b82 */ /* 0x000e220000000a00 */
[----:B------:R-:W1:Y:S07]  /*0240*/  LDCU UR6, c[0x0][0x3a8] ;  /* 0x00007500ff0677ac */ /* 0x000e6e0008000800 */
[----:B------:R-:W2:Y:S08]  /*0250*/  LDC.64 R2, c[0x0][0x388] ;  /* 0x0000e200ff027b82 */ /* 0x000eb00000000a00 */
[----:B------:R-:W3:Y:S01]  /*0260*/  LDC R21, c[0x0][0x3b8] ;  /* 0x0000ee00ff157b82 */ /* 0x000ee20000000800 */
[----:B-1----:R-:W-:Y:S01]  /*0270*/  IADD3 R10, PT, PT, R19, -UR6, RZ ;  /* 0x80000006130a7c10 */ /* 0x002fe2000fffe0ff */
[----:B------:R-:W1:Y:S01]  /*0280*/  LDCU UR6, c[0x0][0x3b0] ;  /* 0x00007600ff0677ac */ /* 0x000e620008000800 */
[----:B0-----:R-:W-:-:S05]  /*0290*/  IMAD.WIDE R14, R11, 0x4, R14 ;  /* 0x000000040b0e7825 */ /* 0x001fca00078e020e */
[----:B------:R-:W1:Y:S01]  /*02a0*/  LDG.E R0, desc[UR4][R14.64+0x4] ;  /* 0x000004040e007981 */ /* 0x000e62000c1e1900 */
[----:B--2---:R-:W-:-:S05]  /*02b0*/  IMAD.WIDE R2, R10, 0x4, R2 ;  /* 0x000000040a027825 */ /* 0x004fca00078e0202 */
[----:B------:R-:W2:Y:S01]  /*02c0*/  LDG.E R9, desc[UR4][R2.64] ;  /* 0x0000000402097981 */ /* 0x000ea2000c1e1900 */
[----:B---3--:R-:W0:Y:S01]  /*02d0*/  MUFU.RCP R6, R21 ;  /* 0x0000001500067308 */ /* 0x008e220000001000 */
[----:B------:R-:W-:Y:S01]  /*02e0*/  BSSY.RECONVERGENT B0, `(.L_x_5) ;  /* 0x0000011000007945 */ /* 0x000fe20003800200 */
[----:B0-----:R-:W-:Y:S01]  /*02f0*/  FFMA R17, R6, -R21, 1 ;  /* 0x3f80000006117423 */ /* 0x001fe20000000815 */
[----:B-1----:R-:W-:Y:S01]  /*0300*/  FMUL R0, R0, UR6 ;  /* 0x0000000600007c20 */ /* 0x002fe20008400000 */
[----:B--2---:R-:W-:-:S04]  /*0310*/  FADD R7, R5, -R9 ;  /* 0x8000000905077221 */ /* 0x004fc80000000000 */
[----:B------:R-:W-:-:S04]  /*0320*/  FMUL R0, R0, R7 ;  /* 0x0000000700007220 */ /* 0x000fc80000400000 */
[----:B------:R-:W0:Y:S01]  /*0330*/  FCHK P0, R0, R21 ;  /* 0x0000001500007302 */ /* 0x000e220000000000 */
[----:B------:R-:W-:-:S04]  /*0340*/  FFMA R7, R6, R17, R6 ;  /* 0x0000001106077223 */ /* 0x000fc80000000006 */
[----:B------:R-:W-:-:S04]  /*0350*/  FFMA R6, R0, R7, RZ ;  /* 0x0000000700067223 */ /* 0x000fc800000000ff */
[----:B------:R-:W-:Y:S01]  /*0360*/  FFMA R2, R6, -R21, R0 ;  /* 0x8000001506027223 */ /* 0x000fe20000000000 */
[----:B------:R-:W-:-:S03]  /*0370*/  FADD R17, R5, -R4 ;  /* 0x8000000405117221 */ /* 0x000fc60000000000 */
[----:B------:R-:W-:Y:S01]  /*0380*/  FFMA R6, R7, R2, R6 ;  /* 0x0000000207067223 */ /* 0x000fe20000000006 */
[----:B0-----:R-:W-:Y:S06]  /*0390*/  @!P0 BRA `(.L_x_6) ;  /* 0x0000000000148947 */ /* 0x001fec0003800000 */
[----:B------:R-:W0:Y:S01]  /*03a0*/  LDCU UR6, c[0x0][0x3b8] ;  /* 0x00007700ff0677ac */ /* 0x000e220008000800 */
[----:B------:R-:W-:Y:S02]  /*03b0*/  MOV R16, 0x3e0 ;  /* 0x000003e000107802 */ /* 0x000fe40000000f00 */
[----:B0-----:R-:W-:-:S07]  /*03c0*/  MOV R3, UR6 ;  /* 0x0000000600037c02 */ /* 0x001fce0008000f00 */
[----:B------:R-:W-:Y:S05]  /*03d0*/  CALL.REL.NOINC `($__internal_0_$__cuda_sm3x_div_rn_noftz_f32_slowpath) ;  /* 0x0000000c001c7944 */ /* 0x000fea0003c00000 */
[----:B------:R-:W-:-:S07]  /*03e0*/  MOV R6, R0 ;  /* 0x0000000000067202 */ /* 0x000fce0000000f00 */
.L_x_6:
[----:B------:R-:W-:Y:S05]  /*03f0*/  BSYNC.RECONVERGENT B0 ;  /* 0x0000000000007941 */ /* 0x000fea0003800200 */
.L_x_5:
[----:B------:R-:W0:Y:S01]  /*0400*/  LDC.64 R2, c[0x0][0x3a0] ;  /* 0x0000e800ff027b82 */ /* 0x000e220000000a00 */
[----:B------:R-:W1:Y:S07]  /*0410*/  LDCU.64 UR6, c[0x0][0x3b0] ;  /* 0x00007600ff0677ac */ /* 0x000e6e0008000a00 */
[----:B------:R-:W2:Y:S01]  /*0420*/  LDC R8, c[0x0][0x3bc] ;  /* 0x0000ef00ff087b82 */ /* 0x000ea20000000800 */
[----:B0-----:R-:W-:-:S05]  /*0430*/  IMAD.WIDE R2, R11, 0x4, R2 ;  /* 0x000000040b027825 */ /* 0x001fca00078e0202 */
[----:B------:R-:W3:Y:S04]  /*0440*/  LDG.E R0, desc[UR4][R2.64+0x8] ;  /* 0x0000080402007981 */ /* 0x000ee8000c1e1900 */
[----:B------:R-:W3:Y:S01]  /*0450*/  LDG.E R7, desc[UR4][R2.64] ;  /* 0x0000000402077981 */ /* 0x000ee2000c1e1900 */
[----:B--2---:R-:W-:Y:S01]  /*0460*/  FADD R8, R8, R8 ;  /* 0x0000000808087221 */ /* 0x004fe20000000000 */
[----:B------:R-:W-:Y:S01]  /*0470*/  BSSY.RECONVERGENT B0, `(.L_x_7) ;  /* 0x0000011000007945 */ /* 0x000fe20003800200 */
[----:B------:R-:W-:Y:S02]  /*0480*/  FADD R17, R17, -R6 ;  /* 0x8000000611117221 */ /* 0x000fe40000000000 */
[----:B-1----:R-:W-:-:S04]  /*0490*/  FMUL R21, R8, UR7 ;  /* 0x0000000708157c20 */ /* 0x002fc80008400000 */
[----:B------:R-:W0:Y:S01]  /*04a0*/  MUFU.RCP R4, R21 ;  /* 0x0000001500047308 */ /* 0x000e220000001000 */
[----:B---3--:R-:W-:Y:S01]  /*04b0*/  FADD R0, R0, -R7 ;  /* 0x8000000700007221 */ /* 0x008fe20000000000 */
[----:B0-----:R-:W-:-:S03]  /*04c0*/  FFMA R7, -R21, R4, 1 ;  /* 0x3f80000015077423 */ /* 0x001fc60000000104 */
[----:B------:R-:W-:Y:S01]  /*04d0*/  FMUL R0, R0, UR6 ;  /* 0x0000000600007c20 */ /* 0x000fe20008400000 */
[----:B------:R-:W-:-:S03]  /*04e0*/  FFMA R7, R4, R7, R4 ;  /* 0x0000000704077223 */ /* 0x000fc60000000004 */
[----:B------:R-:W0:Y:S01]  /*04f0*/  FCHK P0, R0, R21 ;  /* 0x0000001500007302 */ /* 0x000e220000000000 */
[----:B------:R-:W-:-:S04]  /*0500*/  FFMA R2, R0, R7, RZ ;  /* 0x0000000700027223 */ /* 0x000fc800000000ff */
[----:B------:R-:W-:-:S04]  /*0510*/  FFMA R3, -R21, R2, R0 ;  /* 0x0000000215037223 */ /* 0x000fc80000000100 */
[----:B------:R-:W-:Y:S01]  /*0520*/  FFMA R4, R7, R3, R2 ;  /* 0x0000000307047223 */ /* 0x000fe20000000002 */
[----:B0-----:R-:W-:Y:S06]  /*0530*/  @!P0 BRA `(.L_x_8) ;  /* 0x0000000000108947 */ /* 0x001fec0003800000 */
[----:B------:R-:W-:Y:S02]  /*0540*/  MOV R3, R21 ;  /* 0x0000001500037202 */ /* 0x000fe40000000f00 */
[----:B------:R-:W-:-:S07]  /*0550*/  MOV R16, 0x570 ;  /* 0x0000057000107802 */ /* 0x000fce0000000f00 */
[----:B------:R-:W-:Y:S05]  /*0560*/  CALL.REL.NOINC `($__internal_0_$__cuda_sm3x_div_rn_noftz_f32_slowpath) ;  /* 0x0000000800b87944 */ /* 0x000fea0003c00000 */
[----:B------:R-:W-:-:S07]  /*0570*/  MOV R4, R0 ;  /* 0x0000000000047202 */ /* 0x000fce0000000f00 */
.L_x_8:
[----:B------:R-:W-:Y:S05]  /*0580*/  BSYNC.RECONVERGENT B0 ;  /* 0x0000000000007941 */ /* 0x000fea0003800200 */
.L_x_7:
[----:B------:R-:W2:Y:S01]  /*0590*/  LDG.E R21, desc[UR4][R12.64+0x8] ;  /* 0x000008040c157981 */ /* 0x000ea2000c1e1900 */
[----:B------:R-:W0:Y:S01]  /*05a0*/  LDC.64 R2, c[0x0][0x3b0] ;  /* 0x0000ec00ff027b82 */ /* 0x000e220000000a00 */
[----:B------:R-:W1:Y:S01]  /*05b0*/  LDCU UR6, c[0x0][0x3c0] ;  /* 0x00007800ff0677ac */ /* 0x000e620008000800 */
[----:B------:R-:W-:Y:S01]  /*05c0*/  FADD R6, R5, R5 ;  /* 0x0000000505067221 */ /* 0x000fe20000000000 */
[----:B------:R-:W-:Y:S01]  /*05d0*/  BSSY.RECONVERGENT B0, `(.L_x_9) ;  /* 0x0000013000007945 */ /* 0x000fe20003800200 */
[----:B------:R-:W-:Y:S01]  /*05e0*/  FADD R17, R17, -R4 ;  /* 0x8000000411117221 */ /* 0x000fe20000000000 */
[----:B0-----:R-:W-:Y:S01]  /*05f0*/  FMUL R7, R3, R3 ;  /* 0x0000000303077220 */ /* 0x001fe20000400000 */
[----:B-1----:R-:W-:-:S03]  /*0600*/  FMUL R5, R2, UR6 ;  /* 0x0000000602057c20 */ /* 0x002fc60008400000 */
[----:B------:R-:W0:Y:S02]  /*0610*/  MUFU.RCP R16, R7 ;  /* 0x0000000700107308 */ /* 0x000e240000001000 */
[----:B0-----:R-:W-:-:S04]  /*0620*/  FFMA R3, -R7, R16, 1 ;  /* 0x3f80000007037423 */ /* 0x001fc80000000110 */
[----:B------:R-:W-:Y:S01]  /*0630*/  FFMA R3, R16, R3, R16 ;  /* 0x0000000310037223 */ /* 0x000fe20000000010 */
[----:B--2---:R-:W-:-:S04]  /*0640*/  FADD R21, R21, -R6 ;  /* 0x8000000615157221 */ /* 0x004fc80000000000 */
[----:B------:R-:W-:-:S04]  /*0650*/  FADD R0, R18, R21 ;  /* 0x0000001512007221 */ /* 0x000fc80000000000 */
[----:B------:R-:W-:-:S04]  /*0660*/  FMUL R0, R5, R0 ;  /* 0x0000000005007220 */ /* 0x000fc80000400000 */
        /* <DEDUP_REMOVED lines=9> */
.L_x_10:
[----:B------:R-:W-:Y:S05]  /*0700*/  BSYNC.RECONVERGENT B0 ;  /* 0x0000000000007941 */ /* 0x000fea0003800200 */
.L_x_9:
[----:B------:R-:W0:Y:S01]  /*0710*/  LDC.64 R20, c[0x0][0x388] ;  /* 0x0000e200ff147b82 */ /* 0x000e220000000a00 */
[----:B------:R-:W1:Y:S07]  /*0720*/  LDCU UR6, c[0x0][0x3a8] ;  /* 0x00007500ff0677ac */ /* 0x000e6e0008000800 */
[----:B------:R-:W2:Y:S01]  /*0730*/  LDC R18, c[0x0][0x3b8] ;  /* 0x0000ee00ff127b82 */ /* 0x000ea20000000800 */
[----:B-1----:R-:W-:-:S05]  /*0740*/  IADD3 R19, PT, PT, R19, UR6, RZ ;  /* 0x0000000613137c10 */ /* 0x002fca000fffe0ff */
[----:B0-----:R-:W-:-:S06]  /*0750*/  IMAD.WIDE R20, R19, 0x4, R20 ;  /* 0x0000000413147825 */ /* 0x001fcc00078e0214 */
[----:B------:R-:W3:Y:S01]  /*0760*/  LDG.E R21, desc[UR4][R20.64] ;  /* 0x0000000414157981 */ /* 0x000ee2000c1e1900 */
[----:B------:R-:W-:Y:S01]  /*0770*/  BSSY.RECONVERGENT B0, `(.L_x_11) ;  /* 0x0000012000007945 */ /* 0x000fe20003800200 */
[----:B--2---:R-:W-:Y:S01]  /*0780*/  FMUL R18, R18, R18 ;  /* 0x0000001212127220 */ /* 0x004fe20000400000 */
[----:B------:R-:W-:-:S03]  /*0790*/  FADD R17, R17, R2 ;  /* 0x0000000211117221 */ /* 0x000fc60000000000 */
[----:B------:R-:W0:Y:S02]  /*07a0*/  MUFU.RCP R3, R18 ;  /* 0x0000001200037308 */ /* 0x000e240000001000 */
[----:B0-----:R-:W-:-:S04]  /*07b0*/  FFMA R4, -R18, R3, 1 ;  /* 0x3f80000012047423 */ /* 0x001fc80000000103 */
[----:B------:R-:W-:Y:S01]  /*07c0*/  FFMA R3, R3, R4, R3 ;  /* 0x0000000403037223 */ /* 0x000fe20000000003 */
[----:B---3--:R-:W-:-:S04]  /*07d0*/  FADD R6, -R6, R21 ;  /* 0x0000001506067221 */ /* 0x008fc80000000100 */
        /* <DEDUP_REMOVED lines=11> */
.L_x_12:
[----:B------:R-:W-:Y:S05]  /*0890*/  BSYNC.RECONVERGENT B0 ;  /* 0x0000000000007941 */ /* 0x000fea0003800200 */
.L_x_11:
[----:B------:R-:W0:Y:S01]  /*08a0*/  LDC.64 R2, c[0x0][0x380] ;  /* 0x0000e000ff027b82 */ /* 0x000e220000000a00 */
[----:B------:R-:W-:Y:S01]  /*08b0*/  FADD R21, R17, R4 ;  /* 0x0000000411157221 */ /* 0x000fe20000000000 */
[----:B0-----:R-:W-:-:S06]  /*08c0*/  IMAD.WIDE R16, R11, 0x4, R2 ;  /* 0x000000040b107825 */ /* 0x001fcc00078e0202 */
[----:B------:R-:W0:Y:S01]  /*08d0*/  LDC.64 R2, c[0x0][0x3b0] ;  /* 0x0000ec00ff027b82 */ /* 0x000e220000000a00 */
[----:B------:R1:W-:Y:S04]  /*08e0*/  STG.E desc[UR4][R16.64+0x4], R21 ;  /* 0x0000041510007986 */ /* 0x0003e8000c101904 */
[----:B------:R-:W2:Y:S04]  /*08f0*/  LDG.E R13, desc[UR4][R12.64+0x4] ;  /* 0x000004040c0d7981 */ /* 0x000ea8000c1e1900 */
[----:B------:R-:W3:Y:S04]  /*0900*/  LDG.E R6, desc[UR4][R14.64+0x4] ;  /* 0x000004040e067981 */ /* 0x000ee8000c1e1900 */
[----:B------:R-:W3:Y:S01]  /*0910*/  LDG.E R9, desc[UR4][R14.64] ;  /* 0x000000040e097981 */ /* 0x000ee2000c1e1900 */
[----:B------:R-:W-:Y:S01]  /*0920*/  BSSY.RECONVERGENT B0, `(.L_x_13) ;  /* 0x0000012000007945 */ /* 0x000fe20003800200 */
[----:B0-----:R-:W0:Y:S02]  /*0930*/  MUFU.RCP R0, R3 ;  /* 0x0000000300007308 */ /* 0x001e240000001000 */
[----:B0-----:R-:W-:-:S04]  /*0940*/  FFMA R25, R0, -R3, 1 ;  /* 0x3f80000000197423 */ /* 0x001fc80000000803 */
[----:B------:R-:W-:Y:S01]  /*0950*/  FFMA R0, R0, R25, R0 ;  /* 0x0000001900007223 */ /* 0x000fe20000000000 */
[----:B--2---:R-:W-:Y:S01]  /*0960*/  FMUL R2, R13, R2 ;  /* 0x000000020d027220 */ /* 0x004fe20000400000 */
[----:B---3--:R-:W-:-:S04]  /*0970*/  FADD R23, R6, -R9 ;  /* 0x8000000906177221 */ /* 0x008fc80000000000 */
[----:B------:R-:W-:-:S04]  /*0980*/  FMUL R2, R2, R23 ;  /* 0x0000001702027220 */ /* 0x000fc80000400000 */
[----:B------:R-:W0:Y:S01]  /*0990*/  FCHK P0, R2, R3 ;  /* 0x0000000302007302 */ /* 0x000e220000000000 */
[----:B------:R-:W-:-:S04]  /*09a0*/  FFMA R13, R0, R2, RZ ;  /* 0x00000002000d7223 */ /* 0x000fc800000000ff */
[----:B------:R-:W-:-:S04]  /*09b0*/  FFMA R4, R13, -R3, R2 ;  /* 0x800000030d047223 */ /* 0x000fc80000000002 */
[----:B-1----:R-:W-:Y:S01]  /*09c0*/  FFMA R17, R0, R4, R13 ;  /* 0x0000000400117223 */ /* 0x002fe2000000000d */
[----:B0-----:R-:W-:Y:S06]  /*09d0*/  @!P0 BRA `(.L_x_14) ;  /* 0x0000000000188947 */ /* 0x001fec0003800000 */
[----:B------:R-:W0:Y:S01]  /*09e0*/  LDCU UR6, c[0x0][0x3b4] ;  /* 0x00007680ff0677ac */ /* 0x000e220008000800 */
[----:B------:R-:W-:Y:S02]  /*09f0*/  MOV R0, R2 ;  /* 0x0000000200007202 */ /* 0x000fe40000000f00 */
[----:B------:R-:W-:Y:S02]  /*0a00*/  MOV R16, 0xa30 ;  /* 0x00000a3000107802 */ /* 0x000fe40000000f00 */
[----:B0-----:R-:W-:-:S07]  /*0a10*/  MOV R3, UR6 ;  /* 0x0000000600037c02 */ /* 0x001fce0008000f00 */
[----:B------:R-:W-:Y:S05]  /*0a20*/  CALL.REL.NOINC `($__internal_0_$__cuda_sm3x_div_rn_noftz_f32_slowpath) ;  /* 0x0000000400887944 */ /* 0x000fea0003c00000 */
[----:B------:R-:W-:-:S07]  /*0a30*/  MOV R17, R0 ;  /* 0x0000000000117202 */ /* 0x000fce0000000f00 */
.L_x_14:
[----:B------:R-:W-:Y:S05]  /*0a40*/  BSYNC.RECONVERGENT B0 ;  /* 0x0000000000007941 */ /* 0x000fea0003800200 */
.L_x_13:
[----:B------:R-:W0:Y:S01]  /*0a50*/  LDC.64 R2, c[0x0][0x398] ;  /* 0x0000e600ff027b82 */ /* 0x000e220000000a00 */
[----:B------:R-:W1:Y:S07]  /*0a60*/  LDCU UR6, c[0x0][0x3b0] ;  /* 0x00007600ff0677ac */ /* 0x000e6e0008000800 */
[----:B------:R-:W2:Y:S01]  /*0a70*/  LDC R16, c[0x0][0x3b8] ;  /* 0x0000ee00ff107b82 */ /* 0x000ea20000000800 */
[----:B0-----:R-:W-:-:S05]  /*0a80*/  IMAD.WIDE R2, R10, 0x4, R2 ;  /* 0x000000040a027825 */ /* 0x001fca00078e0202 */
[----:B------:R-:W3:Y:S01]  /*0a90*/  LDG.E R13, desc[UR4][R2.64] ;  /* 0x00000004020d7981 */ /* 0x000ee2000c1e1900 */
[C---:B-1----:R-:W-:Y:S01]  /*0aa0*/  FMUL R0, R6.reuse, UR6 ;  /* 0x0000000606007c20 */ /* 0x042fe20008400000 */
[----:B------:R-:W-:Y:S01]  /*0ab0*/  BSSY.RECONVERGENT B0, `(.L_x_15) ;  /* 0x0000012000007945 */ /* 0x000fe20003800200 */
[----:B--2---:R-:W0:Y:S01]  /*0ac0*/  MUFU.RCP R25, R16 ;  /* 0x0000001000197308 */ /* 0x004e220000001000 */
[C---:B------:R-:W-:Y:S01]  /*0ad0*/  FADD R12, R6.reuse, -R17 ;  /* 0x80000011060c7221 */ /* 0x040fe20000000000 */
[----:B0-----:R-:W-:Y:S01]  /*0ae0*/  FFMA R4, R25, -R16, 1 ;  /* 0x3f80000019047423 */ /* 0x001fe20000000810 */
[----:B---3--:R-:W-:-:S04]  /*0af0*/  FADD R21, R6, -R13 ;  /* 0x8000000d06157221 */ /* 0x008fc80000000000 */
[----:B------:R-:W-:Y:S01]  /*0b00*/  FMUL R23, R0, R21 ;  /* 0x0000001500177220 */ /* 0x000fe20000400000 */
[----:B------:R-:W-:-:S03]  /*0b10*/  FFMA R0, R25, R4, R25 ;  /* 0x0000000419007223 */ /* 0x000fc60000000019 */
[----:B------:R-:W0:Y:S01]  /*0b20*/  FCHK P0, R23, R16 ;  /* 0x0000001017007302 */ /* 0x000e220000000000 */
[----:B------:R-:W-:-:S04]  /*0b30*/  FFMA R4, R0, R23, RZ ;  /* 0x0000001700047223 */ /* 0x000fc800000000ff */
[----:B------:R-:W-:-:S04]  /*0b40*/  FFMA R21, R4, -R16, R23 ;  /* 0x8000001004157223 */ /* 0x000fc80000000017 */
[----:B------:R-:W-:Y:S01]  /*0b50*/  FFMA R21, R0, R21, R4 ;  /* 0x0000001500157223 */ /* 0x000fe20000000004 */
[----:B0-----:R-:W-:Y:S06]  /*0b60*/  @!P0 BRA `(.L_x_16) ;  /* 0x0000000000188947 */ /* 0x001fec0003800000 */
[----:B------:R-:W0:Y:S01]  /*0b70*/  LDCU UR6, c[0x0][0x3b8] ;  /* 0x00007700ff0677ac */ /* 0x000e220008000800 */
[----:B------:R-:W-:Y:S02]  /*0b80*/  MOV R0, R23 ;  /* 0x0000001700007202 */ /* 0x000fe40000000f00 */
[----:B------:R-:W-:Y:S02]  /*0b90*/  MOV R16, 0xbc0 ;  /* 0x00000bc000107802 */ /* 0x000fe40000000f00 */
[----:B0-----:R-:W-:-:S07]  /*0ba0*/  MOV R3, UR6 ;  /* 0x0000000600037c02 */ /* 0x001fce0008000f00 */
[----:B------:R-:W-:Y:S05]  /*0bb0*/  CALL.REL.NOINC `($__internal_0_$__cuda_sm3x_div_rn_noftz_f32_slowpath) ;  /* 0x0000000400247944 */ /* 0x000fea0003c00000 */
[----:B------:R-:W-:-:S07]  /*0bc0*/  MOV R21, R0 ;  /* 0x0000000000157202 */ /* 0x000fce0000000f00 */
.L_x_16:
[----:B------:R-:W-:Y:S05]  /*0bd0*/  BSYNC.RECONVERGENT B0 ;  /* 0x0000000000007941 */ /* 0x000fea0003800200 */
.L_x_15:
[----:B------:R-:W0:Y:S01]  /*0be0*/  LDC.64 R16, c[0x0][0x3a0] ;  /* 0x0000e800ff107b82 */ /* 0x000e220000000a00 */
[----:B------:R-:W1:Y:S01]  /*0bf0*/  LDCU UR6, c[0x0][0x3b8] ;  /* 0x00007700ff0677ac */ /* 0x000e620008000800 */
[----:B0-----:R-:W-:-:S04]  /*0c00*/  IMAD.WIDE R2, R19, 0x4, R16 ;  /* 0x0000000413027825 */ /* 0x001fc800078e0210 */
[----:B------:R-:W-:Y:S02]  /*0c10*/  IMAD.WIDE R16, R10, 0x4, R16 ;  /* 0x000000040a107825 */ /* 0x000fe400078e0210 */
[----:B------:R1:W2:Y:S04]  /*0c20*/  LDG.E R2, desc[UR4][R2.64] ;  /* 0x0000000402027981 */ /* 0x0002a8000c1e1900 */
[----:B------:R-:W2:Y:S01]  /*0c30*/  LDG.E R17, desc[UR4][R16.64] ;  /* 0x0000000410117981 */ /* 0x000ea2000c1e1900 */
[----:B------:R-:W-:Y:S01]  /*0c40*/  BSSY.RECONVERGENT B0, `(.L_x_17) ;  /* 0x0000011000007945 */ /* 0x000fe20003800200 */
[----:B------:R-:W-:Y:S01]  /*0c50*/  FADD R12, R12, -R21 ;  /* 0x800000150c0c7221 */ /* 0x000fe20000000000 */
[----:B-1----:R-:W-:Y:S01]  /*0c60*/  FMUL R3, R8, UR6 ;  /* 0x0000000608037c20 */ /* 0x002fe20008400000 */
[----:B------:R-:W0:Y:S03]  /*0c70*/  LDCU UR6, c[0x0][0x3b0] ;  /* 0x00007600ff0677ac */ /* 0x000e260008000800 */
[----:B------:R-:W1:Y:S02]  /*0c80*/  MUFU.RCP R4, R3 ;  /* 0x0000000300047308 */ /* 0x000e640000001000 */
[----:B-1----:R-:W-:-:S04]  /*0c90*/  FFMA R23, -R3, R4, 1 ;  /* 0x3f80000003177423 */ /* 0x002fc80000000104 */
[----:B------:R-:W-:Y:S01]  /*0ca0*/  FFMA R23, R4, R23, R4 ;  /* 0x0000001704177223 */ /* 0x000fe20000000004 */
[----:B--2---:R-:W-:-:S04]  /*0cb0*/  FADD R0, R2, -R17 ;  /* 0x8000001102007221 */ /* 0x004fc80000000000 */
[----:B0-----:R-:W-:-:S04]  /*0cc0*/  FMUL R0, R0, UR6 ;  /* 0x0000000600007c20 */ /* 0x001fc80008400000 */
[----:B------:R-:W0:Y:S01]  /*0cd0*/  FCHK P0, R0, R3 ;  /* 0x0000000300007302 */ /* 0x000e220000000000 */
[----:B------:R-:W-:-:S04]  /*0ce0*/  FFMA R2, R0, R23, RZ ;  /* 0x0000001700027223 */ /* 0x000fc800000000ff */
[----:B------:R-:W-:-:S04]  /*0cf0*/  FFMA R4, -R3, R2, R0 ;  /* 0x0000000203047223 */ /* 0x000fc80000000100 */
[----:B------:R-:W-:Y:S01]  /*0d00*/  FFMA R23, R23, R4, R2 ;  /* 0x0000000417177223 */ /* 0x000fe20000000002 */
[----:B0-----:R-:W-:Y:S06]  /*0d10*/  @!P0 BRA `(.L_x_18) ;  /* 0x00000000000c8947 */ /* 0x001fec0003800000 */
[----:B------:R-:W-:-:S07]  /*0d20*/  MOV R16, 0xd40 ;  /* 0x00000d4000107802 */ /* 0x000fce0000000f00 */
[----:B------:R-:W-:Y:S05]  /*0d30*/  CALL.REL.NOINC `($__internal_0_$__cuda_sm3x_div_rn_noftz_f32_slowpath) ;  /* 0x0000000000c47944 */ /* 0x000fea0003c00000 */
[----:B------:R-:W-:-:S07]  /*0d40*/  MOV R23, R0 ;  /* 0x0000000000177202 */ /* 0x000fce0000000f00 */
.L_x_18:
[----:B------:R-:W-:Y:S05]  /*0d50*/  BSYNC.RECONVERGENT B0 ;  /* 0x0000000000007941 */ /* 0x000fea0003800200 */
.L_x_17:
[----:B------:R-:W2:Y:S01]  /*0d60*/  LDG.E R15, desc[UR4][R14.64+0x8] ;  /* 0x000008040e0f7981 */ /* 0x000ea2000c1e1900 */
[----:B------:R-:W0:Y:S01]  /*0d70*/  MUFU.RCP R4, R7 ;  /* 0x0000000700047308 */ /* 0x000e220000001000 */
[----:B------:R-:W-:Y:S01]  /*0d80*/  FADD R6, R6, R6 ;  /* 0x0000000606067221 */ /* 0x000fe20000000000 */
[----:B------:R-:W-:Y:S01]  /*0d90*/  BSSY.RECONVERGENT B0, `(.L_x_19) ;  /* 0x0000011000007945 */ /* 0x000fe20003800200 */
[----:B------:R-:W-:Y:S01]  /*0da0*/  FADD R12, R12, -R23 ;  /* 0x800000170c0c7221 */ /* 0x000fe20000000000 */
[----:B0-----:R-:W-:Y:S01]  /*0db0*/  FFMA R3, -R7, R4, 1 ;  /* 0x3f80000007037423 */ /* 0x001fe20000000104 */
[----:B--2---:R-:W-:-:S04]  /*0dc0*/  FADD R0, R15, -R6 ;  /* 0x800000060f007221 */ /* 0x004fc80000000000 */
[----:B------:R-:W-:-:S04]  /*0dd0*/  FADD R0, R9, R0 ;  /* 0x0000000009007221 */ /* 0x000fc80000000000 */
[----:B------:R-:W-:Y:S01]  /*0de0*/  FMUL R2, R5, R0 ;  /* 0x0000000005027220 */ /* 0x000fe20000400000 */
[----:B------:R-:W-:-:S03]  /*0df0*/  FFMA R0, R4, R3, R4 ;  /* 0x0000000304007223 */ /* 0x000fc60000000004 */
[----:B------:R-:W0:Y:S01]  /*0e00*/  FCHK P0, R2, R7 ;  /* 0x0000000702007302 */ /* 0x000e220000000000 */
[----:B------:R-:W-:-:S04]  /*0e10*/  FFMA R3, R0, R2, RZ ;  /* 0x0000000200037223 */ /* 0x000fc800000000ff */
[----:B------:R-:W-:-:S04]  /*0e20*/  FFMA R4, -R7, R3, R2 ;  /* 0x0000000307047223 */ /* 0x000fc80000000102 */
[----:B------:R-:W-:Y:S01]  /*0e30*/  FFMA R9, R0, R4, R3 ;  /* 0x0000000400097223 */ /* 0x000fe20000000003 */
[----:B0-----:R-:W-:Y:S06]  /*0e40*/  @!P0 BRA `(.L_x_20) ;  /* 0x0000000000148947 */ /* 0x001fec0003800000 */
[----:B------:R-:W-:Y:S02]  /*0e50*/  MOV R0, R2 ;  /* 0x0000000200007202 */ /* 0x000fe40000000f00 */
[----:B------:R-:W-:Y:S02]  /*0e60*/  MOV R3, R7 ;  /* 0x0000000700037202 */ /* 0x000fe40000000f00 */
[----:B------:R-:W-:-:S07]  /*0e70*/  MOV R16, 0xe90 ;  /* 0x00000e9000107802 */ /* 0x000fce0000000f00 */
[----:B------:R-:W-:Y:S05]  /*0e80*/  CALL.REL.NOINC `($__internal_0_$__cuda_sm3x_div_rn_noftz_f32_slowpath) ;  /* 0x0000000000707944 */ /* 0x000fea0003c00000 */
[----:B------:R-:W-:-:S07]  /*0e90*/  MOV R9, R0 ;  /* 0x0000000000097202 */ /* 0x000fce0000000f00 */
.L_x_20:
[----:B------:R-:W-:Y:S05]  /*0ea0*/  BSYNC.RECONVERGENT B0 ;  /* 0x0000000000007941 */ /* 0x000fea0003800200 */
.L_x_19:
[----:B------:R-:W0:Y:S02]  /*0eb0*/  LDC.64 R2, c[0x0][0x398] ;  /* 0x0000e600ff027b82 */ /* 0x000e240000000a00 */
[----:B0-----:R-:W-:-:S06]  /*0ec0*/  IMAD.WIDE R2, R19, 0x4, R2 ;  /* 0x0000000413027825 */ /* 0x001fcc00078e0202 */
[----:B------:R-:W2:Y:S01]  /*0ed0*/  LDG.E R3, desc[UR4][R2.64] ;  /* 0x0000000402037981 */ /* 0x000ea2000c1e1900 */
[----:B------:R-:W0:Y:S01]  /*0ee0*/  MUFU.RCP R7, R18 ;  /* 0x0000001200077308 */ /* 0x000e220000001000 */
[----:B------:R-:W-:Y:S01]  /*0ef0*/  BSSY.RECONVERGENT B0, `(.L_x_21) ;  /* 0x0000010000007945 */ /* 0x000fe20003800200 */
[----:B------:R-:W-:Y:S01]  /*0f00*/  FADD R12, R12, R9 ;  /* 0x000000090c0c7221 */ /* 0x000fe20000000000 */
[----:B0-----:R-:W-:-:S04]  /*0f10*/  FFMA R0, -R18, R7, 1 ;  /* 0x3f80000012007423 */ /* 0x001fc80000000107 */
[----:B------:R-:W-:Y:S01]  /*0f20*/  FFMA R0, R7, R0, R7 ;  /* 0x0000000007007223 */ /* 0x000fe20000000007 */
[----:B--2---:R-:W-:-:S04]  /*0f30*/  FADD R6, -R6, R3 ;  /* 0x0000000306067221 */ /* 0x004fc80000000100 */
        /* <DEDUP_REMOVED lines=11> */
.L_x_22:
[----:B------:R-:W-:Y:S05]  /*0ff0*/  BSYNC.RECONVERGENT B0 ;  /* 0x0000000000007941 */ /* 0x000fea0003800200 */
.L_x_21:
[----:B------:R-:W0:Y:S01]  /*1000*/  LDC.64 R2, c[0x0][0x390] ;  /* 0x0000e400ff027b82 */ /* 0x000e220000000a00 */
[----:B------:R-:W-:Y:S01]  /*1010*/  FADD R5, R12, R0 ;  /* 0x000000000c057221 */ /* 0x000fe20000000000 */
[----:B0-----:R-:W-:-:S05]  /*1020*/  IMAD.WIDE R2, R11, 0x4, R2 ;  /* 0x000000040b027825 */ /* 0x001fca00078e0202 */
[----:B------:R-:W-:Y:S01]  /*1030*/  STG.E desc[UR4][R2.64+0x4], R5 ;  /* 0x0000040502007986 */ /* 0x000fe2000c101904 */
[----:B------:R-:W-:Y:S05]  /*1040*/  EXIT ;  /* 0x000000000000794d */ /* 0x000fea0003800000 */
        .weak           $__internal_0_$__cuda_sm3x_div_rn_noftz_f32_slowpath
        .type           $__internal_0_$__cuda_sm3x_div_rn_noftz_f32_slowpath,@function
        .size           $__internal_0_$__cuda_sm3x_div_rn_noftz_f32_slowpath,(.L_x_82 - $__internal_0_$__cuda_sm3x_div_rn_noftz_f32_slowpath)
$__internal_0_$__cuda_sm3x_div_rn_noftz_f32_slowpath:
[----:B------:R-:W-:Y:S01]  /*1050*/  SHF.R.U32.HI R4, RZ, 0x17, R3 ;  /* 0x00000017ff047819 */ /* 0x000fe20000011603 */
[----:B------:R-:W-:Y:S01]  /*1060*/  BSSY.RECONVERGENT B1, `(.L_x_23) ;  /* 0x0000064000017945 */ /* 0x000fe20003800200 */
[----:B------:R-:W-:Y:S02]  /*1070*/  SHF.R.U32.HI R20, RZ, 0x17, R0 ;  /* 0x00000017ff147819 */ /* 0x000fe40000011600 */
[----:B------:R-:W-:Y:S02]  /*1080*/  LOP3.LUT R4, R4, 0xff, RZ, 0xc0, !PT ;  /* 0x000000ff04047812 */ /* 0x000fe400078ec0ff */
[----:B------:R-:W-:Y:S02]  /*1090*/  LOP3.LUT R20, R20, 0xff, RZ, 0xc0, !PT ;  /* 0x000000ff14147812 */ /* 0x000fe400078ec0ff */
[----:B------:R-:W-:Y:S02]  /*10a0*/  IADD3 R2, PT, PT, R4, -0x1, RZ ;  /* 0xffffffff04027810 */ /* 0x000fe40007ffe0ff */
[----:B------:R-:W-:-:S02]  /*10b0*/  IADD3 R21, PT, PT, R20, -0x1, RZ ;  /* 0xffffffff14157810 */ /* 0x000fc40007ffe0ff */
[----:B------:R-:W-:-:S04]  /*10c0*/  ISETP.GT.U32.AND P0, PT, R2, 0xfd, PT ;  /* 0x000000fd0200780c */ /* 0x000fc80003f04070 */
[----:B------:R-:W-:-:S13]  /*10d0*/  ISETP.GT.U32.OR P0, PT, R21, 0xfd, P0 ;  /* 0x000000fd1500780c */ /* 0x000fda0000704470 */
[----:B------:R-:W-:Y:S01]  /*10e0*/  @!P0 MOV R2, RZ ;  /* 0x000000ff00028202 */ /* 0x000fe20000000f00 */
[----:B------:R-:W-:Y:S06]  /*10f0*/  @!P0 BRA `(.L_x_24) ;  /* 0x0000000000648947 */ /* 0x000fec0003800000 */
[----:B------:R-:W-:Y:S02]  /*1100*/  FSETP.GTU.FTZ.AND P0, PT, |R0|, +INF , PT ;  /* 0x7f8000000000780b */ /* 0x000fe40003f1c200 */
[----:B------:R-:W-:-:S04]  /*1110*/  FSETP.GTU.FTZ.AND P1, PT, |R3|, +INF , PT ;  /* 0x7f8000000300780b */ /* 0x000fc80003f3c200 */
[----:B------:R-:W-:-:S13]  /*1120*/  PLOP3.LUT P0, PT, P0, P1, PT, 0xf8, 0x8f ;  /* 0x00000000008f781c */ /* 0x000fda0000703f70 */
[----:B------:R-:W-:Y:S05]  /*1130*/  @P0 BRA `(.L_x_25) ;  /* 0x0000000400540947 */ /* 0x000fea0003800000 */
[----:B------:R-:W-:-:S13]  /*1140*/  LOP3.LUT P0, RZ, R3, 0x7fffffff, R0, 0xc8, !PT ;  /* 0x7fffffff03ff7812 */ /* 0x000fda000780c800 */
[----:B------:R-:W-:Y:S05]  /*1150*/  @!P0 BRA `(.L_x_26) ;  /* 0x0000000400448947 */ /* 0x000fea0003800000 */
[C---:B------:R-:W-:Y:S02]  /*1160*/  FSETP.NEU.FTZ.AND P2, PT, |R0|.reuse, +INF , PT ;  /* 0x7f8000000000780b */ /* 0x040fe40003f5d200 */
[----:B------:R-:W-:Y:S02]  /*1170*/  FSETP.NEU.FTZ.AND P1, PT, |R3|, +INF , PT ;  /* 0x7f8000000300780b */ /* 0x000fe40003f3d200 */
[----:B------:R-:W-:-:S11]  /*1180*/  FSETP.NEU.FTZ.AND P0, PT, |R0|, +INF , PT ;  /* 0x7f8000000000780b */ /* 0x000fd60003f1d200 */
[----:B------:R-:W-:Y:S05]  /*1190*/  @!P1 BRA !P2, `(.L_x_26) ;  /* 0x0000000400349947 */ /* 0x000fea0005000000 */
[----:B------:R-:W-:-:S04]  /*11a0*/  LOP3.LUT P2, RZ, R0, 0x7fffffff, RZ, 0xc0, !PT ;  /* 0x7fffffff00ff7812 */ /* 0x000fc8000784c0ff */
[----:B------:R-:W-:-:S13]  /*11b0*/  PLOP3.LUT P1, PT, P1, P2, PT, 0x2f, 0xf2 ;  /* 0x0000000000f2781c */ /* 0x000fda0000f24577 */
[----:B------:R-:W-:Y:S05]  /*11c0*/  @P1 BRA `(.L_x_27) ;  /* 0x0000000400201947 */ /* 0x000fea0003800000 */
[----:B------:R-:W-:-:S04]  /*11d0*/  LOP3.LUT P1, RZ, R3, 0x7fffffff, RZ, 0xc0, !PT ;  /* 0x7fffffff03ff7812 */ /* 0x000fc8000782c0ff */
[----:B------:R-:W-:-:S13]  /*11e0*/  PLOP3.LUT P0, PT, P0, P1, PT, 0x2f, 0xf2 ;  /* 0x0000000000f2781c */ /* 0x000fda0000702577 */
[----:B------:R-:W-:Y:S05]  /*11f0*/  @P0 BRA `(.L_x_28) ;  /* 0x0000000400080947 */ /* 0x000fea0003800000 */
[----:B------:R-:W-:-:S04]  /*1200*/  IADD3 R2, PT, PT, R20, -0x1, RZ ;  /* 0xffffffff14027810 */ /* 0x000fc80007ffe0ff */
[----:B------:R-:W-:Y:S02]  /*1210*/  ISETP.GE.AND P0, PT, R2, RZ, PT ;  /* 0x000000ff0200720c */ /* 0x000fe40003f06270 */
[----:B------:R-:W-:-:S04]  /*1220*/  IADD3 R2, PT, PT, R4, -0x1, RZ ;  /* 0xffffffff04027810 */ /* 0x000fc80007ffe0ff */
[----:B------:R-:W-:-:S07]  /*1230*/  ISETP.GE.AND P1, PT, R2, RZ, PT ;  /* 0x000000ff0200720c */ /* 0x000fce0003f26270 */
[----:B------:R-:W-:Y:S01]  /*1240*/  @P0 MOV R2, RZ ;  /* 0x000000ff00020202 */ /* 0x000fe20000000f00 */
[----:B------:R-:W-:Y:S01]  /*1250*/  @!P0 FFMA R0, R0, 1.84467440737095516160e+19, RZ ;  /* 0x5f80000000008823 */ /* 0x000fe200000000ff */
[----:B------:R-:W-:-:S04]  /*1260*/  @!P0 MOV R2, 0xffffffc0 ;  /* 0xffffffc000028802 */ /* 0x000fc80000000f00 */
[----:B------:R-:W-:Y:S01]  /*1270*/  @!P1 FFMA R3, R3, 1.84467440737095516160e+19, RZ ;  /* 0x5f80000003039823 */ /* 0x000fe200000000ff */
[----:B------:R-:W-:-:S07]  /*1280*/  @!P1 IADD3 R2, PT, PT, R2, 0x40, RZ ;  /* 0x0000004002029810 */ /* 0x000fce0007ffe0ff */
.L_x_24:
[----:B------:R-:W-:Y:S01]  /*1290*/  LEA R24, R4, 0xc0800000, 0x17 ;  /* 0xc080000004187811 */ /* 0x000fe200078eb8ff */
[----:B------:R-:W-:Y:S01]  /*12a0*/  BSSY.RECONVERGENT B2, `(.L_x_29) ;  /* 0x0000036000027945 */ /* 0x000fe20003800200 */
[----:B------:R-:W-:Y:S02]  /*12b0*/  IADD3 R21, PT, PT, R20, -0x7f, RZ ;  /* 0xffffff8114157810 */ /* 0x000fe40007ffe0ff */
[----:B------:R-:W-:-:S03]  /*12c0*/  IADD3 R24, PT, PT, -R24, R3, RZ ;  /* 0x0000000318187210 */ /* 0x000fc60007ffe1ff */
[C---:B------:R-:W-:Y:S01]  /*12d0*/  IMAD R0, R21.reuse, -0x800000, R0 ;  /* 0xff80000015007824 */ /* 0x040fe200078e0200 */
[----:B------:R-:W0:Y:S01]  /*12e0*/  MUFU.RCP R22, R24 ;  /* 0x0000001800167308 */ /* 0x000e220000001000 */
[----:B------:R-:W-:Y:S01]  /*12f0*/  FADD.FTZ R3, -R24, -RZ ;  /* 0x800000ff18037221 */ /* 0x000fe20000010100 */
[----:B------:R-:W-:-:S04]  /*1300*/  IADD3 R21, PT, PT, R21, 0x7f, -R4 ;  /* 0x0000007f15157810 */ /* 0x000fc80007ffe804 */
[----:B------:R-:W-:Y:S01]  /*1310*/  IADD3 R21, PT, PT, R21, R2, RZ ;  /* 0x0000000215157210 */ /* 0x000fe20007ffe0ff */
[----:B0-----:R-:W-:-:S04]  /*1320*/  FFMA R23, R22, R3, 1 ;  /* 0x3f80000016177423 */ /* 0x001fc80000000003 */
[----:B------:R-:W-:-:S04]  /*1330*/  FFMA R23, R22, R23, R22 ;  /* 0x0000001716177223 */ /* 0x000fc80000000016 */
[----:B------:R-:W-:-:S04]  /*1340*/  FFMA R20, R0, R23, RZ ;  /* 0x0000001700147223 */ /* 0x000fc800000000ff */
[----:B------:R-:W-:-:S04]  /*1350*/  FFMA R22, R3, R20, R0 ;  /* 0x0000001403167223 */ /* 0x000fc80000000000 */
[----:B------:R-:W-:-:S04]  /*1360*/  FFMA R22, R23, R22, R20 ;  /* 0x0000001617167223 */ /* 0x000fc80000000014 */
[----:B------:R-:W-:-:S04]  /*1370*/  FFMA R3, R3, R22, R0 ;  /* 0x0000001603037223 */ /* 0x000fc80000000000 */
[----:B------:R-:W-:-:S05]  /*1380*/  FFMA R0, R23, R3, R22 ;  /* 0x0000000317007223 */ /* 0x000fca0000000016 */
[----:B------:R-:W-:-:S04]  /*1390*/  SHF.R.U32.HI R4, RZ, 0x17, R0 ;  /* 0x00000017ff047819 */ /* 0x000fc80000011600 */
[----:B------:R-:W-:-:S04]  /*13a0*/  LOP3.LUT R2, R4, 0xff, RZ, 0xc0, !PT ;  /* 0x000000ff04027812 */ /* 0x000fc800078ec0ff */
[----:B------:R-:W-:-:S04]  /*13b0*/  IADD3 R2, PT, PT, R2, R21, RZ ;  /* 0x0000001502027210 */ /* 0x000fc80007ffe0ff */
[----:B------:R-:W-:-:S04]  /*13c0*/  IADD3 R4, PT, PT, R2, -0x1, RZ ;  /* 0xffffffff02047810 */ /* 0x000fc80007ffe0ff */
[----:B------:R-:W-:-:S13]  /*13d0*/  ISETP.GE.U32.AND P0, PT, R4, 0xfe, PT ;  /* 0x000000fe0400780c */ /* 0x000fda0003f06070 */
[----:B------:R-:W-:Y:S05]  /*13e0*/  @!P0 BRA `(.L_x_30) ;  /* 0x0000000000808947 */ /* 0x000fea0003800000 */
[----:B------:R-:W-:-:S13]  /*13f0*/  ISETP.GT.AND P0, PT, R2, 0xfe, PT ;  /* 0x000000fe0200780c */ /* 0x000fda0003f04270 */
[----:B------:R-:W-:Y:S05]  /*1400*/  @P0 BRA `(.L_x_31) ;  /* 0x00000000006c0947 */ /* 0x000fea0003800000 */
[----:B------:R-:W-:-:S13]  /*1410*/  ISETP.GE.AND P0, PT, R2, 0x1, PT ;  /* 0x000000010200780c */ /* 0x000fda0003f06270 */
[----:B------:R-:W-:Y:S05]  /*1420*/  @P0 BRA `(.L_x_32) ;  /* 0x0000000000740947 */ /* 0x000fea0003800000 */
[----:B------:R-:W-:Y:S02]  /*1430*/  ISETP.GE.AND P0, PT, R2, -0x18, PT ;  /* 0xffffffe80200780c */ /* 0x000fe40003f06270 */
[----:B------:R-:W-:-:S11]  /*1440*/  LOP3.LUT R0, R0, 0x80000000, RZ, 0xc0, !PT ;  /* 0x8000000000007812 */ /* 0x000fd600078ec0ff */
[----:B------:R-:W-:Y:S05]  /*1450*/  @!P0 BRA `(.L_x_32) ;  /* 0x0000000000688947 */ /* 0x000fea0003800000 */
[CCC-:B------:R-:W-:Y:S01]  /*1460*/  FFMA.RZ R4, R23.reuse, R3.reuse, R22.reuse ;  /* 0x0000000317047223 */ /* 0x1c0fe2000000c016 */
[CCC-:B------:R-:W-:Y:S01]  /*1470*/  FFMA.RP R20, R23.reuse, R3.reuse, R22.reuse ;  /* 0x0000000317147223 */ /* 0x1c0fe20000008016 */
[----:B------:R-:W-:Y:S01]  /*1480*/  FFMA.RM R23, R23, R3, R22 ;  /* 0x0000000317177223 */ /* 0x000fe20000004016 */
[----:B------:R-:W-:Y:S02]  /*1490*/  IADD3 R3, PT, PT, R2, 0x20, RZ ;  /* 0x0000002002037810 */ /* 0x000fe40007ffe0ff */
[----:B------:R-:W-:Y:S02]  /*14a0*/  LOP3.LUT R4, R4, 0x7fffff, RZ, 0xc0, !PT ;  /* 0x007fffff04047812 */ /* 0x000fe400078ec0ff */
[----:B------:R-:W-:Y:S02]  /*14b0*/  ISETP.NE.AND P2, PT, R2, RZ, PT ;  /* 0x000000ff0200720c */ /* 0x000fe40003f45270 */
[----:B------:R-:W-:Y:S02]  /*14c0*/  LOP3.LUT R4, R4, 0x800000, RZ, 0xfc, !PT ;  /* 0x0080000004047812 */ /* 0x000fe400078efcff */
[----:B------:R-:W-:-:S02]  /*14d0*/  ISETP.NE.AND P1, PT, R2, RZ, PT ;  /* 0x000000ff0200720c */ /* 0x000fc40003f25270 */
[----:B------:R-:W-:Y:S02]  /*14e0*/  IADD3 R2, PT, PT, -R2, RZ, RZ ;  /* 0x000000ff02027210 */ /* 0x000fe40007ffe1ff */
[----:B------:R-:W-:Y:S02]  /*14f0*/  SHF.L.U32 R3, R4, R3, RZ ;  /* 0x0000000304037219 */ /* 0x000fe400000006ff */
[----:B------:R-:W-:Y:S02]  /*1500*/  FSETP.NEU.FTZ.AND P0, PT, R20, R23, PT ;  /* 0x000000171400720b */ /* 0x000fe40003f1d000 */
[----:B------:R-:W-:Y:S02]  /*1510*/  SEL R21, R2, RZ, P2 ;  /* 0x000000ff02157207 */ /* 0x000fe40001000000 */
[----:B------:R-:W-:Y:S02]  /*1520*/  ISETP.NE.AND P1, PT, R3, RZ, P1 ;  /* 0x000000ff0300720c */ /* 0x000fe40000f25270 */
[----:B------:R-:W-:-:S02]  /*1530*/  SHF.R.U32.HI R21, RZ, R21, R4 ;  /* 0x00000015ff157219 */ /* 0x000fc40000011604 */
[----:B------:R-:W-:Y:S02]  /*1540*/  PLOP3.LUT P0, PT, P0, P1, PT, 0xf8, 0x8f ;  /* 0x00000000008f781c */ /* 0x000fe40000703f70 */
[----:B------:R-:W-:Y:S02]  /*1550*/  SHF.R.U32.HI R3, RZ, 0x1, R21 ;  /* 0x00000001ff037819 */ /* 0x000fe40000011615 */
[----:B------:R-:W-:-:S04]  /*1560*/  SEL R2, RZ, 0x1, !P0 ;  /* 0x00000001ff027807 */ /* 0x000fc80004000000 */
[----:B------:R-:W-:-:S04]  /*1570*/  LOP3.LUT R2, R2, 0x1, R3, 0xf8, !PT ;  /* 0x0000000102027812 */ /* 0x000fc800078ef803 */
[----:B------:R-:W-:-:S04]  /*1580*/  LOP3.LUT R2, R2, R21, RZ, 0xc0, !PT ;  /* 0x0000001502027212 */ /* 0x000fc800078ec0ff */
[----:B------:R-:W-:-:S04]  /*1590*/  IADD3 R3, PT, PT, R3, R2, RZ ;  /* 0x0000000203037210 */ /* 0x000fc80007ffe0ff */
[----:B------:R-:W-:Y:S01]  /*15a0*/  LOP3.LUT R0, R3, R0, RZ, 0xfc, !PT ;  /* 0x0000000003007212 */ /* 0x000fe200078efcff */
[----:B------:R-:W-:Y:S06]  /*15b0*/  BRA `(.L_x_32) ;  /* 0x0000000000107947 */ /* 0x000fec0003800000 */
.L_x_31:
[----:B------:R-:W-:-:S04]  /*15c0*/  LOP3.LUT R0, R0, 0x80000000, RZ, 0xc0, !PT ;  /* 0x8000000000007812 */ /* 0x000fc800078ec0ff */
[----:B------:R-:W-:Y:S01]  /*15d0*/  LOP3.LUT R0, R0, 0x7f800000, RZ, 0xfc, !PT ;  /* 0x7f80000000007812 */ /* 0x000fe200078efcff */
[----:B------:R-:W-:Y:S06]  /*15e0*/  BRA `(.L_x_32) ;  /* 0x0000000000047947 */ /* 0x000fec0003800000 */
.L_x_30:
[----:B------:R-:W-:-:S07]  /*15f0*/  LEA R0, R21, R0, 0x17 ;  /* 0x0000000015007211 */ /* 0x000fce00078eb8ff */
.L_x_32:
[----:B------:R-:W-:Y:S05]  /*1600*/  BSYNC.RECONVERGENT B2 ;  /* 0x0000000000027941 */ /* 0x000fea0003800200 */
.L_x_29:
[----:B------:R-:W-:Y:S05]  /*1610*/  BRA `(.L_x_33) ;  /* 0x0000000000207947 */ /* 0x000fea0003800000 */
.L_x_28:
[----:B------:R-:W-:-:S04]  /*1620*/  LOP3.LUT R0, R3, 0x80000000, R0, 0x48, !PT ;  /* 0x8000000003007812 */ /* 0x000fc800078e4800 */
[----:B------:R-:W-:Y:S01]  /*1630*/  LOP3.LUT R0, R0, 0x7f800000, RZ, 0xfc, !PT ;  /* 0x7f80000000007812 */ /* 0x000fe200078efcff */
[----:B------:R-:W-:Y:S06]  /*1640*/  BRA `(.L_x_33) ;  /* 0x0000000000147947 */ /* 0x000fec0003800000 */
.L_x_27:
[----:B------:R-:W-:Y:S01]  /*1650*/  LOP3.LUT R0, R3, 0x80000000, R0, 0x48, !PT ;  /* 0x8000000003007812 */ /* 0x000fe200078e4800 */
[----:B------:R-:W-:Y:S06]  /*1660*/  BRA `(.L_x_33) ;  /* 0x00000000000c7947 */ /* 0x000fec0003800000 */
.L_x_26:
[----:B------:R-:W0:Y:S01]  /*1670*/  MUFU.RSQ R0, -QNAN ;  /* 0xffc0000000007908 */ /* 0x000e220000001400 */
[----:B------:R-:W-:Y:S05]  /*1680*/  BRA `(.L_x_33) ;  /* 0x0000000000047947 */ /* 0x000fea0003800000 */
.L_x_25:
[----:B------:R-:W-:-:S07]  /*1690*/  FADD.FTZ R0, R0, R3 ;  /* 0x0000000300007221 */ /* 0x000fce0000010000 */
.L_x_33:
[----:B------:R-:W-:Y:S05]  /*16a0*/  BSYNC.RECONVERGENT B1 ;  /* 0x0000000000017941 */ /* 0x000fea0003800200 */
.L_x_23:
[----:B------:R-:W-:Y:S01]  /*16b0*/  HFMA2 R3, -RZ, RZ, 0, 0 ;  /* 0x00000000ff037431 */ /* 0x000fe200000001ff */
[----:B------:R-:W-:-:S04]  /*16c0*/  MOV R2, R16 ;  /* 0x0000001000027202 */ /* 0x000fc80000000f00 */
[----:B0-----:R-:W-:Y:S05]  /*16d0*/  RET.REL.NODEC R2 `(_Z8updateUVPfS_S_S_S_iifffff) ;  /* 0xffffffe802487950 */ /* 0x001fea0003c3ffff */
.L_x_34:
        /* <DEDUP_REMOVED lines=10> */
.L_x_82:


//--------------------- .text._Z24applyBoundaryConditionsPPfii --------------------------
	.section	.text._Z24applyBoundaryConditionsPPfii,"ax",@progbits
	.align	128
        .global         _Z24applyBoundaryConditionsPPfii
        .type           _Z24applyBoundaryConditionsPPfii,@function
        .size           _Z24applyBoundaryConditionsPPfii,(.L_x_89 - _Z24applyBoundaryConditionsPPfii)
        .other          _Z24applyBoundaryConditionsPPfii,@"STO_CUDA_ENTRY STV_DEFAULT"
_Z24applyBoundaryConditionsPPfii:
.text._Z24applyBoundaryConditionsPPfii:
[----:B------:R-:W-:Y:S01]  /*0000*/  LDC R1, c[0x0][0x37c] ;  /* 0x0000df00ff017b82 */ /* 0x000fe20000000800 */
[----:B------:R-:W0:Y:S07]  /*0010*/  S2R R7, SR_TID.X ;  /* 0x0000000000077919 */ /* 0x000e2e0000002100 */
[----:B------:R-:W0:Y:S08]  /*0020*/  S2UR UR4, SR_CTAID.X ;  /* 0x00000000000479c3 */ /* 0x000e300000002500 */
[----:B------:R-:W0:Y:S08]  /*0030*/  LDC R0, c[0x0][0x360] ;  /* 0x0000d800ff007b82 */ /* 0x000e300000000800 */
[----:B------:R-:W1:Y:S01]  /*0040*/  LDC R11, c[0x0][0x388] ;  /* 0x0000e200ff0b7b82 */ /* 0x000e620000000800 */
[----:B------:R-:W2:Y:S07]  /*0050*/  S2R R8, SR_TID.Y ;  /* 0x0000000000087919 */ /* 0x000eae0000002200 */
[----:B------:R-:W2:Y:S01]  /*0060*/  S2UR UR6, SR_CTAID.Y ;  /* 0x00000000000679c3 */ /* 0x000ea20000002600 */
[----:B0-----:R-:W-:Y:S01]  /*0070*/  IMAD R7, R0, UR4, R7 ;  /* 0x0000000400077c24 */ /* 0x001fe2000f8e0207 */
[----:B------:R-:W0:Y:S06]  /*0080*/  LDCU.64 UR4, c[0x0][0x358] ;  /* 0x00006b00ff0477ac */ /* 0x000e2c0008000a00 */
[----:B------:R-:W3:Y:S01]  /*0090*/  LDC R13, c[0x0][0x38c] ;  /* 0x0000e300ff0d7b82 */ /* 0x000ee20000000800 */
[----:B-1----:R-:W-:-:S13]  /*00a0*/  ISETP.GE.AND P0, PT, R7, R11, PT ;  /* 0x0000000b0700720c */ /* 0x002fda0003f06270 */
[----:B------:R-:W1:Y:S01]  /*00b0*/  @!P0 LDC.64 R4, c[0x0][0x380] ;  /* 0x0000e000ff048b82 */ /* 0x000e620000000a00 */
[----:B------:R-:W-:-:S05]  /*00c0*/  @!P0 IADD3 R3, PT, PT, R7, R11, RZ ;  /* 0x0000000b07038210 */ /* 0x000fca0007ffe0ff */
[----:B-1----:R-:W-:-:S06]  /*00d0*/  @!P0 IMAD.WIDE R2, R3, 0x4, R4 ;  /* 0x0000000403028825 */ /* 0x002fcc00078e0204 */
[----:B0-----:R-:W4:Y:S01]  /*00e0*/  @!P0 LDG.E R3, desc[UR4][R2.64] ;  /* 0x0000000402038981 */ /* 0x001f22000c1e1900 */
[----:B------:R-:W2:Y:S01]  /*00f0*/  LDC R9, c[0x0][0x364] ;  /* 0x0000d900ff097b82 */ /* 0x000ea20000000800 */
[----:B---3--:R-:W-:Y:S01]  /*0100*/  @!P0 IADD3 R0, PT, PT, R13, -0x1, RZ ;  /* 0xffffffff0d008810 */ /* 0x008fe20007ffe0ff */
[----:B------:R-:W-:-:S04]  /*0110*/  @!P0 IMAD.WIDE R4, R7, 0x4, R4 ;  /* 0x0000000407048825 */ /* 0x000fc800078e0204 */
[----:B------:R-:W-:-:S04]  /*0120*/  @!P0 IMAD R7, R0, R11, RZ ;  /* 0x0000000b00078224 */ /* 0x000fc800078e02ff */
[----:B------:R-:W-:-:S04]  /*0130*/  @!P0 IMAD.WIDE R6, R7, 0x4, R4 ;  /* 0x0000000407068825 */ /* 0x000fc800078e0204 */
[----:B--2---:R-:W-:-:S05]  /*0140*/  IMAD R8, R9, UR6, R8 ;  /* 0x0000000609087c24 */ /* 0x004fca000f8e0208 */
[----:B------:R-:W-:Y:S01]  /*0150*/  ISETP.GE.AND P1, PT, R8, R13, PT ;  /* 0x0000000d0800720c */ /* 0x000fe20003f26270 */
[----:B----4-:R0:W-:Y:S04]  /*0160*/  @!P0 STG.E desc[UR4][R4.64], R3 ;  /* 0x0000000304008986 */ /* 0x0101e8000c101904 */
[----:B------:R0:W-:Y:S08]  /*0170*/  @!P0 STG.E desc[UR4][R6.64], RZ ;  /* 0x000000ff06008986 */ /* 0x0001f0000c101904 */
[----:B------:R-:W-:Y:S05]  /*0180*/  @P1 EXIT ;  /* 0x000000000000194d */ /* 0x000fea0003800000 */
[----:B0-----:R-:W0:Y:S01]  /*0190*/  LDC.64 R2, c[0x0][0x380] ;  /* 0x0000e000ff027b82 */ /* 0x001e220000000a00 */
[----:B------:R-:W-:-:S04]  /*01a0*/  IMAD R5, R8, R11, RZ ;  /* 0x0000000b08057224 */ /* 0x000fc800078e02ff */
[----:B0-----:R-:W-:-:S05]  /*01b0*/  IMAD.WIDE R2, R5, 0x4, R2 ;  /* 0x0000000405027825 */ /* 0x001fca00078e0202 */
[----:B------:R-:W2:Y:S01]  /*01c0*/  LDG.E R7, desc[UR4][R2.64+0x4] ;  /* 0x0000040402077981 */ /* 0x000ea2000c1e1900 */
[----:B------:R-:W-:-:S03]  /*01d0*/  IMAD.WIDE R4, R11, 0x4, R2 ;  /* 0x000000040b047825 */ /* 0x000fc600078e0202 */
[----:B--2---:R-:W-:Y:S04]  /*01e0*/  STG.E desc[UR4][R2.64], R7 ;  /* 0x0000000702007986 */ /* 0x004fe8000c101904 */
[----:B------:R-:W2:Y:S04]  /*01f0*/  LDG.E R9, desc[UR4][R4.64+-0x8] ;  /* 0xfffff80404097981 */ /* 0x000ea8000c1e1900 */
[----:B--2---:R-:W-:Y:S01]  /*0200*/  STG.E desc[UR4][R4.64+-0x4], R9 ;  /* 0xfffffc0904007986 */ /* 0x004fe2000c101904 */
[----:B------:R-:W-:Y:S05]  /*0210*/  EXIT ;  /* 0x000000000000794d */ /* 0x000fea0003800000 */
.L_x_35:
        /* <DEDUP_REMOVED lines=14> */
.L_x_89:


//--------------------- .text._Z14updatePressurePfS_S_ffii --------------------------
	.section	.text._Z14updatePressurePfS_S_ffii,"ax",@progbits
	.align	128
        .global         _Z14updatePressurePfS_S_ffii
        .type           _Z14updatePressurePfS_S_ffii,@function
        .size           _Z14updatePressurePfS_S_ffii,(.L_x_83 - _Z14updatePressurePfS_S_ffii)
        .other          _Z14updatePressurePfS_S_ffii,@"STO_CUDA_ENTRY STV_DEFAULT"
_Z14updatePressurePfS_S_ffii:
.text._Z14updatePressurePfS_S_ffii:
[----:B------:R-:W-:Y:S01]  /*0000*/  LDC R1, c[0x0][0x37c] ;  /* 0x0000df00ff017b82 */ /* 0x000fe20000000800 */
[----:B------:R-:W0:Y:S07]  /*0010*/  S2R R0, SR_TID.X ;  /* 0x0000000000007919 */ /* 0x000e2e0000002100 */
[----:B------:R-:W0:Y:S08]  /*0020*/  S2UR UR4, SR_CTAID.X ;  /* 0x00000000000479c3 */ /* 0x000e300000002500 */
[----:B------:R-:W0:Y:S08]  /*0030*/  LDC R5, c[0x0][0x360] ;  /* 0x0000d800ff057b82 */ /* 0x000e300000000800 */
[----:B------:R-:W1:Y:S01]  /*0040*/  LDC.64 R10, c[0x0][0x3a0] ;  /* 0x0000e800ff0a7b82 */ /* 0x000e620000000a00 */
[----:B0-----:R-:W-:-:S02]  /*0050*/  IMAD R5, R5, UR4, R0 ;  /* 0x0000000405057c24 */ /* 0x001fc4000f8e0200 */
[----:B-1----:R-:W-:-:S05]  /*0060*/  IMAD R0, R11, R10, RZ ;  /* 0x0000000a0b007224 */ /* 0x002fca00078e02ff */
[----:B------:R-:W-:-:S04]  /*0070*/  ISETP.GE.AND P0, PT, R5, R0, PT ;  /* 0x000000000500720c */ /* 0x000fc80003f06270 */
[----:B------:R-:W-:-:S13]  /*0080*/  ISETP.LE.OR P0, PT, R5, R10, P0 ;  /* 0x0000000a0500720c */ /* 0x000fda0000703670 */
[----:B------:R-:W-:Y:S05]  /*0090*/  @P0 EXIT ;  /* 0x000000000000094d */ /* 0x000fea0003800000 */
[----:B------:R-:W0:Y:S01]  /*00a0*/  LDC.64 R12, c[0x0][0x388] ;  /* 0x0000e200ff0c7b82 */ /* 0x000e220000000a00 */
[----:B------:R-:W1:Y:S01]  /*00b0*/  LDCU.64 UR4, c[0x0][0x358] ;  /* 0x00006b00ff0477ac */ /* 0x000e620008000a00 */
[----:B------:R-:W-:-:S06]  /*00c0*/  IMAD.IADD R3, R5, 0x1, -R10 ;  /* 0x0000000105037824 */ /* 0x000fcc00078e0a0a */
[----:B------:R-:W2:Y:S01]  /*00d0*/  LDC.64 R14, c[0x0][0x390] ;  /* 0x0000e400ff0e7b82 */ /* 0x000ea20000000a00 */
[----:B0-----:R-:W-:-:S04]  /*00e0*/  IMAD.WIDE R8, R5, 0x4, R12 ;  /* 0x0000000405087825 */ /* 0x001fc800078e020c */
[----:B------:R-:W-:Y:S01]  /*00f0*/  IMAD.WIDE R12, R3, 0x4, R12 ;  /* 0x00000004030c7825 */ /* 0x000fe200078e020c */
[----:B-1----:R-:W3:Y:S02]  /*0100*/  LDG.E R0, desc[UR4][R8.64+0x4] ;  /* 0x0000040408007981 */ /* 0x002ee4000c1e1900 */
[----:B------:R-:W0:Y:S01]  /*0110*/  LDC.64 R2, c[0x0][0x398] ;  /* 0x0000e600ff027b82 */ /* 0x000e220000000a00 */
[----:B------:R-:W-:Y:S01]  /*0120*/  IMAD.WIDE R10, R10, 0x4, R8 ;  /* 0x000000040a0a7825 */ /* 0x000fe200078e0208 */
[----:B------:R-:W3:Y:S03]  /*0130*/  LDG.E R17, desc[UR4][R8.64+-0x4] ;  /* 0xfffffc0408117981 */ /* 0x000ee6000c1e1900 */
[----:B--2---:R-:W-:Y:S01]  /*0140*/  IMAD.WIDE R14, R5, 0x4, R14 ;  /* 0x00000004050e7825 */ /* 0x004fe200078e020e */
[----:B------:R-:W2:Y:S04]  /*0150*/  LDG.E R13, desc[UR4][R12.64] ;  /* 0x000000040c0d7981 */ /* 0x000ea8000c1e1900 */
[----:B------:R1:W2:Y:S04]  /*0160*/  LDG.E R10, desc[UR4][R10.64] ;  /* 0x000000040a0a7981 */ /* 0x0002a8000c1e1900 */
[----:B------:R-:W4:Y:S01]  /*0170*/  LDG.E R15, desc[UR4][R14.64] ;  /* 0x000000040e0f7981 */ /* 0x000f22000c1e1900 */
[----:B0-----:R-:W-:-:S04]  /*0180*/  FMUL R7, R3, R3 ;  /* 0x0000000303077220 */ /* 0x001fc80000400000 */
[----:B------:R-:W-:-:S04]  /*0190*/  FFMA R7, R2, R2, R7 ;  /* 0x0000000202077223 */ /* 0x000fc80000000007 */
[----:B------:R-:W-:-:S04]  /*01a0*/  FADD R7, R7, R7 ;  /* 0x0000000707077221 */ /* 0x000fc80000000000 */
[----:B------:R-:W1:Y:S01]  /*01b0*/  MUFU.RCP R6, R7 ;  /* 0x0000000700067308 */ /* 0x000e620000001000 */
[----:B------:R-:W-:Y:S01]  /*01c0*/  BSSY.RECONVERGENT B0, `(.L_x_36) ;  /* 0x0000015000007945 */ /* 0x000fe20003800200 */
[----:B-1----:R-:W-:-:S04]  /*01d0*/  FFMA R11, -R7, R6, 1 ;  /* 0x3f800000070b7423 */ /* 0x002fc80000000106 */
[----:B------:R-:W-:Y:S01]  /*01e0*/  FFMA R11, R6, R11, R6 ;  /* 0x0000000b060b7223 */ /* 0x000fe20000000006 */
[----:B---3--:R-:W-:Y:S01]  /*01f0*/  FADD R0, R0, R17 ;  /* 0x0000001100007221 */ /* 0x008fe20000000000 */
[----:B--2---:R-:W-:Y:S01]  /*0200*/  FADD R19, R10, R13 ;  /* 0x0000000d0a137221 */ /* 0x004fe20000000000 */
[----:B----4-:R-:W-:-:S03]  /*0210*/  FMUL R13, R15, R2 ;  /* 0x000000020f0d7220 */ /* 0x010fc60000400000 */
[-C--:B------:R-:W-:Y:S01]  /*0220*/  FMUL R19, R19, R2.reuse ;  /* 0x0000000213137220 */ /* 0x080fe20000400000 */
[-C--:B------:R-:W-:Y:S01]  /*0230*/  FMUL R0, R0, R3.reuse ;  /* 0x0000000300007220 */ /* 0x080fe20000400000 */
[-C--:B------:R-:W-:Y:S02]  /*0240*/  FMUL R4, R13, R2.reuse ;  /* 0x000000020d047220 */ /* 0x080fe40000400000 */
[----:B------:R-:W-:Y:S02]  /*0250*/  FMUL R19, R19, R2 ;  /* 0x0000000213137220 */ /* 0x000fe40000400000 */
[-C--:B------:R-:W-:Y:S02]  /*0260*/  FMUL R9, R4, R3.reuse ;  /* 0x0000000304097220 */ /* 0x080fe40000400000 */
[----:B------:R-:W-:-:S04]  /*0270*/  FFMA R0, R0, R3, R19 ;  /* 0x0000000300007223 */ /* 0x000fc80000000013 */
[----:B------:R-:W-:-:S04]  /*0280*/  FFMA R0, -R9, R3, R0 ;  /* 0x0000000309007223 */ /* 0x000fc80000000100 */
[----:B------:R-:W0:Y:S01]  /*0290*/  FCHK P0, R0, R7 ;  /* 0x0000000700007302 */ /* 0x000e220000000000 */
[----:B------:R-:W-:-:S04]  /*02a0*/  FFMA R2, R0, R11, RZ ;  /* 0x0000000b00027223 */ /* 0x000fc800000000ff */
[----:B------:R-:W-:-:S04]  /*02b0*/  FFMA R3, -R7, R2, R0 ;  /* 0x0000000207037223 */ /* 0x000fc80000000100 */
[----:B------:R-:W-:Y:S01]  /*02c0*/  FFMA R11, R11, R3, R2 ;  /* 0x000000030b0b7223 */ /* 0x000fe20000000002 */
[----:B0-----:R-:W-:Y:S06]  /*02d0*/  @!P0 BRA `(.L_x_37) ;  /* 0x00000000000c8947 */ /* 0x001fec0003800000 */
[----:B------:R-:W-:-:S07]  /*02e0*/  MOV R2, 0x300 ;  /* 0x0000030000027802 */ /* 0x000fce0000000f00 */
[----:B------:R-:W-:Y:S05]  /*02f0*/  CALL.REL.NOINC `($__internal_1_$__cuda_sm3x_div_rn_noftz_f32_slowpath) ;  /* 0x0000000000187944 */ /* 0x000fea0003c00000 */
[----:B------:R-:W-:-:S07]  /*0300*/  IMAD.MOV.U32 R11, RZ, RZ, R0 ;  /* 0x000000ffff0b7224 */ /* 0x000fce00078e0000 */
.L_x_37:
[----:B------:R-:W-:Y:S05]  /*0310*/  BSYNC.RECONVERGENT B0 ;  /* 0x0000000000007941 */ /* 0x000fea0003800200 */
.L_x_36:
[----:B------:R-:W0:Y:S02]  /*0320*/  LDC.64 R2, c[0x0][0x380] ;  /* 0x0000e000ff027b82 */ /* 0x000e240000000a00 */
[----:B0-----:R-:W-:-:S05]  /*0330*/  IMAD.WIDE R2, R5, 0x4, R2 ;  /* 0x0000000405027825 */ /* 0x001fca00078e0202 */
[----:B------:R-:W-:Y:S01]  /*0340*/  STG.E desc[UR4][R2.64], R11 ;  /* 0x0000000b02007986 */ /* 0x000fe2000c101904 */
[----:B------:R-:W-:Y:S05]  /*0350*/  EXIT ;  /* 0x000000000000794d */ /* 0x000fea0003800000 */
        .weak           $__internal_1_$__cuda_sm3x_div_rn_noftz_f32_slowpath
        .type           $__internal_1_$__cuda_sm3x_div_rn_noftz_f32_slowpath,@function
        .size           $__internal_1_$__cuda_sm3x_div_rn_noftz_f32_slowpath,(.L_x_83 - $__internal_1_$__cuda_sm3x_div_rn_noftz_f32_slowpath)
$__internal_1_$__cuda_sm3x_div_rn_noftz_f32_slowpath:
[----:B------:R-:W-:Y:S01]  /*0360*/  SHF.R.U32.HI R4, RZ, 0x17, R7 ;  /* 0x00000017ff047819 */ /* 0x000fe20000011607 */
[----:B------:R-:W-:Y:S01]  /*0370*/  BSSY.RECONVERGENT B1, `(.L_x_38) ;  /* 0x0000064000017945 */ /* 0x000fe20003800200 */
[--C-:B------:R-:W-:Y:S01]  /*0380*/  SHF.R.U32.HI R3, RZ, 0x17, R0.reuse ;  /* 0x00000017ff037819 */ /* 0x100fe20000011600 */
[----:B------:R-:W-:Y:S01]  /*0390*/  IMAD.MOV.U32 R8, RZ, RZ, R0 ;  /* 0x000000ffff087224 */ /* 0x000fe200078e0000 */
[----:B------:R-:W-:Y:S02]  /*03a0*/  LOP3.LUT R6, R4, 0xff, RZ, 0xc0, !PT ;  /* 0x000000ff04067812 */ /* 0x000fe400078ec0ff */
[----:B------:R-:W-:-:S03]  /*03b0*/  LOP3.LUT R4, R3, 0xff, RZ, 0xc0, !PT ;  /* 0x000000ff03047812 */ /* 0x000fc600078ec0ff */
[----:B------:R-:W-:Y:S01]  /*03c0*/  VIADD R11, R6, 0xffffffff ;  /* 0xffffffff060b7836 */ /* 0x000fe20000000000 */
[----:B------:R-:W-:-:S04]  /*03d0*/  IADD3 R10, PT, PT, R4, -0x1, RZ ;  /* 0xffffffff040a7810 */ /* 0x000fc80007ffe0ff */
[----:B------:R-:W-:-:S04]  /*03e0*/  ISETP.GT.U32.AND P0, PT, R11, 0xfd, PT ;  /* 0x000000fd0b00780c */ /* 0x000fc80003f04070 */
[----:B------:R-:W-:-:S13]  /*03f0*/  ISETP.GT.U32.OR P0, PT, R10, 0xfd, P0 ;  /* 0x000000fd0a00780c */ /* 0x000fda0000704470 */
[----:B------:R-:W-:Y:S01]  /*0400*/  @!P0 IMAD.MOV.U32 R9, RZ, RZ, RZ ;  /* 0x000000ffff098224 */ /* 0x000fe200078e00ff */
[----:B------:R-:W-:Y:S06]  /*0410*/  @!P0 BRA `(.L_x_39) ;  /* 0x0000000000608947 */ /* 0x000fec0003800000 */
[----:B------:R-:W-:Y:S02]  /*0420*/  FSETP.GTU.FTZ.AND P0, PT, |R0|, +INF , PT ;  /* 0x7f8000000000780b */ /* 0x000fe40003f1c200 */
[----:B------:R-:W-:Y:S02]  /*0430*/  FSETP.GTU.FTZ.AND P1, PT, |R7|, +INF , PT ;  /* 0x7f8000000700780b */ /* 0x000fe40003f3c200 */
[----:B------:R-:W-:Y:S02]  /*0440*/  MOV R3, R7 ;  /* 0x0000000700037202 */ /* 0x000fe40000000f00 */
        /* <DEDUP_REMOVED lines=14> */
[----:B------:R-:W-:Y:S02]  /*0530*/  ISETP.GE.AND P0, PT, R10, RZ, PT ;  /* 0x000000ff0a00720c */ /* 0x000fe40003f06270 */
[----:B------:R-:W-:-:S11]  /*0540*/  ISETP.GE.AND P1, PT, R11, RZ, PT ;  /* 0x000000ff0b00720c */ /* 0x000fd60003f26270 */
[----:B------:R-:W-:Y:S02]  /*0550*/  @P0 IMAD.MOV.U32 R9, RZ, RZ, RZ ;  /* 0x000000ffff090224 */ /* 0x000fe400078e00ff */
[----:B------:R-:W-:Y:S01]  /*0560*/  @!P0 FFMA R8, R0, 1.84467440737095516160e+19, RZ ;  /* 0x5f80000000088823 */ /* 0x000fe200000000ff */
[----:B------:R-:W-:Y:S02]  /*0570*/  @!P0 IMAD.MOV.U32 R9, RZ, RZ, -0x40 ;  /* 0xffffffc0ff098424 */ /* 0x000fe400078e00ff */
[----:B------:R-:W-:-:S03]  /*0580*/  @!P1 FFMA R7, R3, 1.84467440737095516160e+19, RZ ;  /* 0x5f80000003079823 */ /* 0x000fc600000000ff */
[----:B------:R-:W-:-:S07]  /*0590*/  @!P1 IADD3 R9, PT, PT, R9, 0x40, RZ ;  /* 0x0000004009099810 */ /* 0x000fce0007ffe0ff */
.L_x_39:
[----:B------:R-:W-:Y:S01]  /*05a0*/  LEA R0, R6, 0xc0800000, 0x17 ;  /* 0xc080000006007811 */ /* 0x000fe200078eb8ff */
[----:B------:R-:W-:Y:S01]  /*05b0*/  VIADD R3, R4, 0xffffff81 ;  /* 0xffffff8104037836 */ /* 0x000fe20000000000 */
[----:B------:R-:W-:Y:S03]  /*05c0*/  BSSY.RECONVERGENT B2, `(.L_x_44) ;  /* 0x0000035000027945 */ /* 0x000fe60003800200 */
[----:B------:R-:W-:Y:S01]  /*05d0*/  IMAD.IADD R7, R7, 0x1, -R0 ;  /* 0x0000000107077824 */ /* 0x000fe200078e0a00 */
[C---:B------:R-:W-:Y:S01]  /*05e0*/  IADD3 R6, PT, PT, R3.reuse, 0x7f, -R6 ;  /* 0x0000007f03067810 */ /* 0x040fe20007ffe806 */
[----:B------:R-:W-:Y:S02]  /*05f0*/  IMAD R0, R3, -0x800000, R8 ;  /* 0xff80000003007824 */ /* 0x000fe400078e0208 */
[----:B------:R-:W0:Y:S01]  /*0600*/  MUFU.RCP R10, R7 ;  /* 0x00000007000a7308 */ /* 0x000e220000001000 */
[----:B------:R-:W-:Y:S01]  /*0610*/  FADD.FTZ R11, -R7, -RZ ;  /* 0x800000ff070b7221 */ /* 0x000fe20000010100 */
[----:B------:R-:W-:-:S03]  /*0620*/  IADD3 R6, PT, PT, R6, R9, RZ ;  /* 0x0000000906067210 */ /* 0x000fc60007ffe0ff */
        /* <DEDUP_REMOVED lines=8> */
[----:B------:R-:W-:-:S05]  /*06b0*/  LOP3.LUT R3, R3, 0xff, RZ, 0xc0, !PT ;  /* 0x000000ff03037812 */ /* 0x000fca00078ec0ff */
[----:B------:R-:W-:-:S04]  /*06c0*/  IMAD.IADD R8, R3, 0x1, R6 ;  /* 0x0000000103087824 */ /* 0x000fc800078e0206 */
[----:B------:R-:W-:-:S05]  /*06d0*/  VIADD R3, R8, 0xffffffff ;  /* 0xffffffff08037836 */ /* 0x000fca0000000000 */
        /* <DEDUP_REMOVED lines=9> */
[-CC-:B------:R-:W-:Y:S01]  /*0770*/  FFMA.RZ R3, R15, R11.reuse, R4.reuse ;  /* 0x0000000b0f037223 */ /* 0x180fe2000000c004 */
[C---:B------:R-:W-:Y:S02]  /*0780*/  IADD3 R7, PT, PT, R8.reuse, 0x20, RZ ;  /* 0x0000002008077810 */ /* 0x040fe40007ffe0ff */
[C---:B------:R-:W-:Y:S02]  /*0790*/  ISETP.NE.AND P2, PT, R8.reuse, RZ, PT ;  /* 0x000000ff0800720c */ /* 0x040fe40003f45270 */
[----:B------:R-:W-:Y:S01]  /*07a0*/  LOP3.LUT R6, R3, 0x7fffff, RZ, 0xc0, !PT ;  /* 0x007fffff03067812 */ /* 0x000fe200078ec0ff */
[CCC-:B------:R-:W-:Y:S01]  /*07b0*/  FFMA.RP R3, R15.reuse, R11.reuse, R4.reuse ;  /* 0x0000000b0f037223 */ /* 0x1c0fe20000008004 */
[----:B------:R-:W-:Y:S01]  /*07c0*/  FFMA.RM R4, R15, R11, R4 ;  /* 0x0000000b0f047223 */ /* 0x000fe20000004004 */
[----:B------:R-:W-:Y:S01]  /*07d0*/  ISETP.NE.AND P1, PT, R8, RZ, PT ;  /* 0x000000ff0800720c */ /* 0x000fe20003f25270 */
[----:B------:R-:W-:Y:S01]  /*07e0*/  IMAD.MOV R8, RZ, RZ, -R8 ;  /* 0x000000ffff087224 */ /* 0x000fe200078e0a08 */
[----:B------:R-:W-:-:S02]  /*07f0*/  LOP3.LUT R6, R6, 0x800000, RZ, 0xfc, !PT ;  /* 0x0080000006067812 */ /* 0x000fc400078efcff */
[----:B------:R-:W-:Y:S02]  /*0800*/  FSETP.NEU.FTZ.AND P0, PT, R3, R4, PT ;  /* 0x000000040300720b */ /* 0x000fe40003f1d000 */
[----:B------:R-:W-:Y:S02]  /*0810*/  SHF.L.U32 R7, R6, R7, RZ ;  /* 0x0000000706077219 */ /* 0x000fe400000006ff */
[----:B------:R-:W-:Y:S02]  /*0820*/  SEL R3, R8, RZ, P2 ;  /* 0x000000ff08037207 */ /* 0x000fe40001000000 */
[----:B------:R-:W-:Y:S02]  /*0830*/  ISETP.NE.AND P1, PT, R7, RZ, P1 ;  /* 0x000000ff0700720c */ /* 0x000fe40000f25270 */
[----:B------:R-:W-:Y:S02]  /*0840*/  SHF.R.U32.HI R3, RZ, R3, R6 ;  /* 0x00000003ff037219 */ /* 0x000fe40000011606 */
[----:B------:R-:W-:-:S02]  /*0850*/  PLOP3.LUT P0, PT, P0, P1, PT, 0xf8, 0x8f ;  /* 0x00000000008f781c */ /* 0x000fc40000703f70 */
[----:B------:R-:W-:Y:S02]  /*0860*/  SHF.R.U32.HI R7, RZ, 0x1, R3 ;  /* 0x00000001ff077819 */ /* 0x000fe40000011603 */
[----:B------:R-:W-:-:S04]  /*0870*/  SEL R4, RZ, 0x1, !P0 ;  /* 0x00000001ff047807 */ /* 0x000fc80004000000 */
[----:B------:R-:W-:-:S04]  /*0880*/  LOP3.LUT R4, R4, 0x1, R7, 0xf8, !PT ;  /* 0x0000000104047812 */ /* 0x000fc800078ef807 */
[----:B------:R-:W-:-:S05]  /*0890*/  LOP3.LUT R4, R4, R3, RZ, 0xc0, !PT ;  /* 0x0000000304047212 */ /* 0x000fca00078ec0ff */
[----:B------:R-:W-:-:S05]  /*08a0*/  IMAD.IADD R7, R7, 0x1, R4 ;  /* 0x0000000107077824 */ /* 0x000fca00078e0204 */
[----:B------:R-:W-:Y:S01]  /*08b0*/  LOP3.LUT R0, R7, R0, RZ, 0xfc, !PT ;  /* 0x0000000007007212 */ /* 0x000fe200078efcff */
[----:B------:R-:W-:Y:S06]  /*08c0*/  BRA `(.L_x_47) ;  /* 0x0000000000107947 */ /* 0x000fec0003800000 */
.L_x_46:
[----:B------:R-:W-:-:S04]  /*08d0*/  LOP3.LUT R0, R0, 0x80000000, RZ, 0xc0, !PT ;  /* 0x8000000000007812 */ /* 0x000fc800078ec0ff */
[----:B------:R-:W-:Y:S01]  /*08e0*/  LOP3.LUT R0, R0, 0x7f800000, RZ, 0xfc, !PT ;  /* 0x7f80000000007812 */ /* 0x000fe200078efcff */
[----:B------:R-:W-:Y:S06]  /*08f0*/  BRA `(.L_x_47) ;  /* 0x0000000000047947 */ /* 0x000fec0003800000 */
.L_x_45:
[----:B------:R-:W-:-:S07]  /*0900*/  LEA R0, R6, R0, 0x17 ;  /* 0x0000000006007211 */ /* 0x000fce00078eb8ff */
.L_x_47:
[----:B------:R-:W-:Y:S05]  /*0910*/  BSYNC.RECONVERGENT B2 ;  /* 0x0000000000027941 */ /* 0x000fea0003800200 */
.L_x_44:
[----:B------:R-:W-:Y:S05]  /*0920*/  BRA `(.L_x_48) ;  /* 0x0000000000207947 */ /* 0x000fea0003800000 */
.L_x_43:
[----:B------:R-:W-:-:S04]  /*0930*/  LOP3.LUT R0, R7, 0x80000000, R8, 0x48, !PT ;  /* 0x8000000007007812 */ /* 0x000fc800078e4808 */
[----:B------:R-:W-:Y:S01]  /*0940*/  LOP3.LUT R0, R0, 0x7f800000, RZ, 0xfc, !PT ;  /* 0x7f80000000007812 */ /* 0x000fe200078efcff */
[----:B------:R-:W-:Y:S06]  /*0950*/  BRA `(.L_x_48) ;  /* 0x0000000000147947 */ /* 0x000fec0003800000 */
.L_x_42:
[----:B------:R-:W-:Y:S01]  /*0960*/  LOP3.LUT R0, R7, 0x80000000, R8, 0x48, !PT ;  /* 0x8000000007007812 */ /* 0x000fe200078e4808 */
[----:B------:R-:W-:Y:S06]  /*0970*/  BRA `(.L_x_48) ;  /* 0x00000000000c7947 */ /* 0x000fec0003800000 */
.L_x_41:
[----:B------:R-:W0:Y:S01]  /*0980*/  MUFU.RSQ R0, -QNAN ;  /* 0xffc0000000007908 */ /* 0x000e220000001400 */
[----:B------:R-:W-:Y:S05]  /*0990*/  BRA `(.L_x_48) ;  /* 0x0000000000047947 */ /* 0x000fea0003800000 */
.L_x_40:
[----:B------:R-:W-:-:S07]  /*09a0*/  FADD.FTZ R0, R0, R3 ;  /* 0x0000000300007221 */ /* 0x000fce0000010000 */
.L_x_48:
[----:B------:R-:W-:Y:S05]  /*09b0*/  BSYNC.RECONVERGENT B1 ;  /* 0x0000000000017941 */ /* 0x000fea0003800200 */
.L_x_38:
[----:B------:R-:W-:-:S04]  /*09c0*/  IMAD.MOV.U32 R3, RZ, RZ, 0x0 ;  /* 0x00000000ff037424 */ /* 0x000fc800078e00ff */
[----:B0-----:R-:W-:Y:S05]  /*09d0*/  RET.REL.NODEC R2 `(_Z14updatePressurePfS_S_ffii) ;  /* 0xfffffff402887950 */ /* 0x001fea0003c3ffff */
.L_x_49:
        /* <DEDUP_REMOVED lines=10> */
.L_x_83:


//--------------------- .text._Z14updateVariablePfS_S_ffiiff --------------------------
	.section	.text._Z14updateVariablePfS_S_ffiiff,"ax",@progbits
	.align	128
        .global         _Z14updateVariablePfS_S_ffiiff
        .type           _Z14updateVariablePfS_S_ffiiff,@function
        .size           _Z14updateVariablePfS_S_ffiiff,(.L_x_86 - _Z14updateVariablePfS_S_ffiiff)
        .other          _Z14updateVariablePfS_S_ffiiff,@"STO_CUDA_ENTRY STV_DEFAULT"
_Z14updateVariablePfS_S_ffiiff:
.text._Z14updateVariablePfS_S_ffiiff:
[----:B------:R-:W-:Y:S01]  /*0000*/  LDC R1, c[0x0][0x37c] ;  /* 0x0000df00ff017b82 */ /* 0x000fe20000000800 */
[----:B------:R-:W0:Y:S07]  /*0010*/  S2R R3, SR_TID.X ;  /* 0x0000000000037919 */ /* 0x000e2e0000002100 */
[----:B------:R-:W0:Y:S01]  /*0020*/  S2UR UR5, SR_CTAID.X ;  /* 0x00000000000579c3 */ /* 0x000e220000002500 */
[----:B------:R-:W1:Y:S07]  /*0030*/  LDCU.64 UR6, c[0x0][0x3a0] ;  /* 0x00007400ff0677ac */ /* 0x000e6e0008000a00 */
[----:B------:R-:W0:Y:S01]  /*0040*/  LDC R2, c[0x0][0x360] ;  /* 0x0000d800ff027b82 */ /* 0x000e220000000800 */
[----:B-1----:R-:W-:Y:S01]  /*0050*/  UIMAD UR4, UR7, UR6, URZ ;  /* 0x00000006070472a4 */ /* 0x002fe2000f8e02ff */
[----:B0-----:R-:W-:-:S05]  /*0060*/  IMAD R2, R2, UR5, R3 ;  /* 0x0000000502027c24 */ /* 0x001fca000f8e0203 */
[----:B------:R-:W-:-:S04]  /*0070*/  ISETP.GE.AND P0, PT, R2, UR4, PT ;  /* 0x0000000402007c0c */ /* 0x000fc8000bf06270 */
[----:B------:R-:W-:-:S13]  /*0080*/  ISETP.LE.OR P0, PT, R2, UR6, P0 ;  /* 0x0000000602007c0c */ /* 0x000fda0008703670 */
[----:B------:R-:W-:Y:S05]  /*0090*/  @P0 EXIT ;  /* 0x000000000000094d */ /* 0x000fea0003800000 */
[----:B------:R-:W0:Y:S01]  /*00a0*/  LDC R5, c[0x0][0x3ac] ;  /* 0x0000eb00ff057b82 */ /* 0x000e220000000800 */
[----:B------:R-:W1:Y:S01]  /*00b0*/  LDCU.64 UR4, c[0x0][0x358] ;  /* 0x00006b00ff0477ac */ /* 0x000e620008000a00 */
[----:B0-----:R-:W-:-:S05]  /*00c0*/  VIADD R0, R5, 0x1800000 ;  /* 0x0180000005007836 */ /* 0x001fca0000000000 */
[----:B------:R-:W-:-:S04]  /*00d0*/  LOP3.LUT R0, R0, 0x7f800000, RZ, 0xc0, !PT ;  /* 0x7f80000000007812 */ /* 0x000fc800078ec0ff */
[----:B------:R-:W-:-:S13]  /*00e0*/  ISETP.GT.U32.AND P0, PT, R0, 0x1ffffff, PT ;  /* 0x01ffffff0000780c */ /* 0x000fda0003f04070 */
[----:B-1----:R-:W-:Y:S05]  /*00f0*/  @P0 BRA `(.L_x_50) ;  /* 0x0000000000100947 */ /* 0x002fea0003800000 */
[----:B------:R-:W-:-:S07]  /*0100*/  MOV R4, 0x120 ;  /* 0x0000012000047802 */ /* 0x000fce0000000f00 */
[----:B------:R-:W-:Y:S05]  /*0110*/  CALL.REL.NOINC `($__internal_2_$__cuda_sm20_rcp_rn_f32_slowpath) ;  /* 0x0000000800687944 */ /* 0x000fea0003c00000 */
[----:B------:R-:W-:Y:S01]  /*0120*/  IMAD.MOV.U32 R28, RZ, RZ, R3 ;  /* 0x000000ffff1c7224 */ /* 0x000fe200078e0003 */
[----:B------:R-:W-:Y:S06]  /*0130*/  BRA `(.L_x_51) ;  /* 0x0000000000107947 */ /* 0x000fec0003800000 */
.L_x_50:
[----:B------:R-:W0:Y:S02]  /*0140*/  MUFU.RCP R28, R5 ;  /* 0x00000005001c7308 */ /* 0x000e240000001000 */
[----:B0-----:R-:W-:-:S04]  /*0150*/  FFMA R0, R28, R5, -1 ;  /* 0xbf8000001c007423 */ /* 0x001fc80000000005 */
[----:B------:R-:W-:-:S04]  /*0160*/  FADD.FTZ R3, -R0, -RZ ;  /* 0x800000ff00037221 */ /* 0x000fc80000010100 */
[----:B------:R-:W-:-:S07]  /*0170*/  FFMA R28, R28, R3, R28 ;  /* 0x000000031c1c7223 */ /* 0x000fce000000001c */
.L_x_51:
[----:B------:R-:W0:Y:S08]  /*0180*/  LDC.64 R6, c[0x0][0x388] ;  /* 0x0000e200ff067b82 */ /* 0x000e300000000a00 */
[----:B------:R-:W1:Y:S01]  /*0190*/  LDC R3, c[0x0][0x398] ;  /* 0x0000e600ff037b82 */ /* 0x000e620000000800 */
[----:B0-----:R-:W-:-:S05]  /*01a0*/  IMAD.WIDE R6, R2, 0x4, R6 ;  /* 0x0000000402067825 */ /* 0x001fca00078e0206 */
[----:B------:R-:W2:Y:S04]  /*01b0*/  LDG.E R0, desc[UR4][R6.64+0x4] ;  /* 0x0000040406007981 */ /* 0x000ea8000c1e1900 */
[----:B------:R-:W2:Y:S01]  /*01c0*/  LDG.E R5, desc[UR4][R6.64+-0x4] ;  /* 0xfffffc0406057981 */ /* 0x000ea2000c1e1900 */
[----:B-1----:R-:W-:Y:S01]  /*01d0*/  FADD R3, R3, R3 ;  /* 0x0000000303037221 */ /* 0x002fe20000000000 */
[----:B------:R-:W-:Y:S03]  /*01e0*/  BSSY.RECONVERGENT B0, `(.L_x_52) ;  /* 0x000000e000007945 */ /* 0x000fe60003800200 */
[----:B------:R-:W0:Y:S02]  /*01f0*/  MUFU.RCP R4, R3 ;  /* 0x0000000300047308 */ /* 0x000e240000001000 */
[----:B0-----:R-:W-:-:S04]  /*0200*/  FFMA R9, -R3, R4, 1 ;  /* 0x3f80000003097423 */ /* 0x001fc80000000104 */
[----:B------:R-:W-:Y:S01]  /*0210*/  FFMA R9, R4, R9, R4 ;  /* 0x0000000904097223 */ /* 0x000fe20000000004 */
[----:B--2---:R-:W-:-:S04]  /*0220*/  FADD R0, R0, -R5 ;  /* 0x8000000500007221 */ /* 0x004fc80000000000 */
[----:B------:R-:W0:Y:S01]  /*0230*/  FCHK P0, R0, R3 ;  /* 0x0000000300007302 */ /* 0x000e220000000000 */
[----:B------:R-:W-:-:S04]  /*0240*/  FFMA R4, R0, R9, RZ ;  /* 0x0000000900047223 */ /* 0x000fc800000000ff */
[----:B------:R-:W-:-:S04]  /*0250*/  FFMA R5, -R3, R4, R0 ;  /* 0x0000000403057223 */ /* 0x000fc80000000100 */
[----:B------:R-:W-:Y:S01]  /*0260*/  FFMA R4, R9, R5, R4 ;  /* 0x0000000509047223 */ /* 0x000fe20000000004 */
[----:B0-----:R-:W-:Y:S06]  /*0270*/  @!P0 BRA `(.L_x_53) ;  /* 0x0000000000108947 */ /* 0x001fec0003800000 */
[----:B------:R-:W-:Y:S01]  /*0280*/  IMAD.MOV.U32 R26, RZ, RZ, R3 ;  /* 0x000000ffff1a7224 */ /* 0x000fe200078e0003 */
[----:B------:R-:W-:-:S07]  /*0290*/  MOV R10, 0x2b0 ;  /* 0x000002b0000a7802 */ /* 0x000fce0000000f00 */
[----:B------:R-:W-:Y:S05]  /*02a0*/  CALL.REL.NOINC `($__internal_3_$__cuda_sm3x_div_rn_noftz_f32_slowpath) ;  /* 0x0000000800d07944 */ /* 0x000fea0003c00000 */
[----:B------:R-:W-:-:S07]  /*02b0*/  IMAD.MOV.U32 R4, RZ, RZ, R0 ;  /* 0x000000ffff047224 */ /* 0x000fce00078e0000 */
.L_x_53:
[----:B------:R-:W-:Y:S05]  /*02c0*/  BSYNC.RECONVERGENT B0 ;  /* 0x0000000000007941 */ /* 0x000fea0003800200 */
.L_x_52:
[----:B------:R-:W0:Y:S01]  /*02d0*/  LDC.64 R6, c[0x0][0x390] ;  /* 0x0000e400ff067b82 */ /* 0x000e220000000a00 */
[----:B------:R-:W1:Y:S07]  /*02e0*/  LDCU UR6, c[0x0][0x3a0] ;  /* 0x00007400ff0677ac */ /* 0x000e6e0008000800 */
[----:B------:R-:W2:Y:S01]  /*02f0*/  LDC R26, c[0x0][0x39c] ;  /* 0x0000e700ff1a7b82 */ /* 0x000ea20000000800 */
[C---:B-1----:R-:W-:Y:S01]  /*0300*/  VIADD R11, R2.reuse, UR6 ;  /* 0x00000006020b7c36 */ /* 0x042fe20008000000 */
[----:B------:R-:W-:-:S03]  /*0310*/  IADD3 R5, PT, PT, R2, -UR6, RZ ;  /* 0x8000000602057c10 */ /* 0x000fc6000fffe0ff */
[----:B0-----:R-:W-:-:S04]  /*0320*/  IMAD.WIDE R10, R11, 0x4, R6 ;  /* 0x000000040b0a7825 */ /* 0x001fc800078e0206 */
[----:B------:R-:W-:Y:S01]  /*0330*/  IMAD.WIDE R6, R5, 0x4, R6 ;  /* 0x0000000405067825 */ /* 0x000fe200078e0206 */
[----:B------:R-:W3:Y:S04]  /*0340*/  LDG.E R9, desc[UR4][R10.64] ;  /* 0x000000040a097981 */ /* 0x000ee8000c1e1900 */
[----:B------:R-:W3:Y:S01]  /*0350*/  LDG.E R0, desc[UR4][R6.64] ;  /* 0x0000000406007981 */ /* 0x000ee2000c1e1900 */
[----:B--2---:R-:W-:Y:S01]  /*0360*/  FADD R26, R26, R26 ;  /* 0x0000001a1a1a7221 */ /* 0x004fe20000000000 */
[----:B------:R-:W-:Y:S03]  /*0370*/  BSSY.RECONVERGENT B0, `(.L_x_54) ;  /* 0x000000e000007945 */ /* 0x000fe60003800200 */
[----:B------:R-:W0:Y:S02]  /*0380*/  MUFU.RCP R13, R26 ;  /* 0x0000001a000d7308 */ /* 0x000e240000001000 */
[----:B0-----:R-:W-:-:S04]  /*0390*/  FFMA R8, -R26, R13, 1 ;  /* 0x3f8000001a087423 */ /* 0x001fc8000000010d */
[----:B------:R-:W-:Y:S01]  /*03a0*/  FFMA R8, R13, R8, R13 ;  /* 0x000000080d087223 */ /* 0x000fe2000000000d */
[----:B---3--:R-:W-:-:S04]  /*03b0*/  FADD R9, R9, -R0 ;  /* 0x8000000009097221 */ /* 0x008fc80000000000 */
        /* <DEDUP_REMOVED lines=9> */
.L_x_55:
[----:B------:R-:W-:Y:S05]  /*0450*/  BSYNC.RECONVERGENT B0 ;  /* 0x0000000000007941 */ /* 0x000fea0003800200 */
.L_x_54:
[----:B------:R-:W0:Y:S01]  /*0460*/  F2F.F64.F32 R8, R4 ;  /* 0x0000000400087310 */ /* 0x000e220000201800 */
[----:B------:R-:W-:Y:S01]  /*0470*/  FADD R13, R27, R4 ;  /* 0x000000041b0d7221 */ /* 0x000fe20000000000 */
[----:B------:R-:W-:Y:S01]  /*0480*/  BSSY.RECONVERGENT B0, `(.L_x_56) ;  /* 0x0000007000007945 */ /* 0x000fe20003800200 */
[----:B------:R-:W-:Y:S02]  /*0490*/  MOV R0, 0x4f0 ;  /* 0x000004f000007802 */ /* 0x000fe40000000f00 */
[----:B------:R-:W-:Y:S01]  /*04a0*/  FMUL R28, R13, R28 ;  /* 0x0000001c0d1c7220 */ /* 0x000fe20000400000 */
[----:B0-----:R-:W-:-:S10]  /*04b0*/  DADD R10, -RZ, |R8| ;  /* 0x00000000ff0a7229 */ /* 0x001fd40000000508 */
[----:B------:R-:W-:Y:S02]  /*04c0*/  IMAD.MOV.U32 R12, RZ, RZ, R10 ;  /* 0x000000ffff0c7224 */ /* 0x000fe400078e000a */
[----:B------:R-:W-:-:S07]  /*04d0*/  IMAD.MOV.U32 R29, RZ, RZ, R11 ;  /* 0x000000ffff1d7224 */ /* 0x000fce00078e000b */
[----:B------:R-:W-:Y:S05]  /*04e0*/  CALL.REL.NOINC `($_Z14updateVariablePfS_S_ffiiff$__internal_accurate_pow) ;  /* 0x0000000c00dc7944 */ /* 0x000fea0003c00000 */
[----:B------:R-:W-:Y:S05]  /*04f0*/  BSYNC.RECONVERGENT B0 ;  /* 0x0000000000007941 */ /* 0x000fea0003800200 */
.L_x_56:
[----:B------:R-:W0:Y:S02]  /*0500*/  LDC.64 R14, c[0x0][0x388] ;  /* 0x0000e200ff0e7b82 */ /* 0x000e240000000a00 */
[----:B0-----:R-:W-:-:S06]  /*0510*/  IMAD.WIDE R14, R5, 0x4, R14 ;  /* 0x00000004050e7825 */ /* 0x001fcc00078e020e */
[----:B------:R-:W2:Y:S01]  /*0520*/  LDG.E R14, desc[UR4][R14.64] ;  /* 0x000000040e0e7981 */ /* 0x000ea2000c1e1900 */
[----:B------:R-:W-:Y:S01]  /*0530*/  DADD R12, R8, 2 ;  /* 0x40000000080c7429 */ /* 0x000fe20000000000 */
[----:B------:R-:W0:Y:S01]  /*0540*/  MUFU.RCP R5, R26 ;  /* 0x0000001a00057308 */ /* 0x000e220000001000 */
[C---:B------:R-:W-:Y:S01]  /*0550*/  FSETP.NEU.AND P1, PT, R4.reuse, RZ, PT ;  /* 0x000000ff0400720b */ /* 0x040fe20003f2d000 */
[----:B------:R-:W-:Y:S01]  /*0560*/  BSSY.RECONVERGENT B0, `(.L_x_57) ;  /* 0x0000010000007945 */ /* 0x000fe20003800200 */
[----:B------:R-:W-:-:S05]  /*0570*/  FSETP.NEU.AND P0, PT, R4, 1, PT ;  /* 0x3f8000000400780b */ /* 0x000fca0003f0d000 */
[----:B------:R-:W1:Y:S01]  /*0580*/  F2F.F64.F32 R28, R28 ;  /* 0x0000001c001c7310 */ /* 0x000e620000201800 */
[----:B------:R-:W-:-:S04]  /*0590*/  LOP3.LUT R12, R13, 0x7ff00000, RZ, 0xc0, !PT ;  /* 0x7ff000000d0c7812 */ /* 0x000fc800078ec0ff */
[----:B------:R-:W-:Y:S02]  /*05a0*/  ISETP.NE.AND P2, PT, R12, 0x7ff00000, PT ;  /* 0x7ff000000c00780c */ /* 0x000fe40003f45270 */
[----:B------:R-:W-:Y:S01]  /*05b0*/  @!P1 CS2R R10, SRZ ;  /* 0x00000000000a9805 */ /* 0x000fe2000001ff00 */
[----:B0-----:R-:W-:-:S04]  /*05c0*/  FFMA R0, -R26, R5, 1 ;  /* 0x3f8000001a007423 */ /* 0x001fc80000000105 */
[----:B------:R-:W-:Y:S01]  /*05d0*/  FFMA R0, R5, R0, R5 ;  /* 0x0000000005007223 */ /* 0x000fe20000000005 */
[----:B--2---:R-:W-:-:S05]  /*05e0*/  FADD R5, R14, -R14 ;  /* 0x8000000e0e057221 */ /* 0x004fca0000000000 */
[----:B-1----:R-:W-:Y:S05]  /*05f0*/  @P2 BRA `(.L_x_58) ;  /* 0x0000000000182947 */ /* 0x002fea0003800000 */
[----:B------:R-:W-:-:S13]  /*0600*/  FSETP.NAN.AND P1, PT, R4, R4, PT ;  /* 0x000000040400720b */ /* 0x000fda0003f28000 */
[----:B------:R-:W-:Y:S01]  /*0610*/  @P1 DADD R10, R8, 2 ;  /* 0x40000000080a1429 */ /* 0x000fe20000000000 */
[----:B------:R-:W-:Y:S10]  /*0620*/  @P1 BRA `(.L_x_58) ;  /* 0x00000000000c1947 */ /* 0x000ff40003800000 */
[----:B------:R-:W-:-:S14]  /*0630*/  DSETP.NEU.AND P1, PT, |R8|, +INF , PT ;  /* 0x7ff000000800742a */ /* 0x000fdc0003f2d200 */
[----:B------:R-:W-:Y:S01]  /*0640*/  @!P1 IMAD.MOV.U32 R10, RZ, RZ, 0x0 ;  /* 0x00000000ff0a9424 */ /* 0x000fe200078e00ff */
[----:B------:R-:W-:-:S07]  /*0650*/  @!P1 MOV R11, 0x7ff00000 ;  /* 0x7ff00000000b9802 */ /* 0x000fce0000000f00 */
.L_x_58:
[----:B------:R-:W-:Y:S05]  /*0660*/  BSYNC.RECONVERGENT B0 ;  /* 0x0000000000007941 */ /* 0x000fea0003800200 */
.L_x_57:
[----:B------:R-:W-:Y:S01]  /*0670*/  FSEL R8, R10, RZ, P0 ;  /* 0x000000ff0a087208 */ /* 0x000fe20000000000 */
[----:B------:R-:W-:Y:S01]  /*0680*/  BSSY.RECONVERGENT B0, `(.L_x_59) ;  /* 0x000000b000007945 */ /* 0x000fe20003800200 */
[----:B------:R-:W-:Y:S01]  /*0690*/  FSEL R9, R11, 1.875, P0 ;  /* 0x3ff000000b097808 */ /* 0x000fe20000000000 */
[----:B------:R-:W0:Y:S01]  /*06a0*/  FCHK P0, R5, R26 ;  /* 0x0000001a05007302 */ /* 0x000e220000000000 */
[----:B------:R-:W-:-:S04]  /*06b0*/  FFMA R11, R0, R5, RZ ;  /* 0x00000005000b7223 */ /* 0x000fc800000000ff */
[----:B------:R-:W-:Y:S01]  /*06c0*/  FFMA R4, -R26, R11, R5 ;  /* 0x0000000b1a047223 */ /* 0x000fe20000000105 */
[----:B------:R-:W-:-:S03]  /*06d0*/  DADD R8, R28, -R8 ;  /* 0x000000001c087229 */ /* 0x000fc60000000808 */
[----:B------:R-:W-:Y:S01]  /*06e0*/  FFMA R0, R0, R4, R11 ;  /* 0x0000000400007223 */ /* 0x000fe2000000000b */
[----:B0-----:R-:W-:Y:S07]  /*06f0*/  @!P0 BRA `(.L_x_60) ;  /* 0x00000000000c8947 */ /* 0x001fee0003800000 */
[----:B------:R-:W-:Y:S01]  /*0700*/  IMAD.MOV.U32 R0, RZ, RZ, R5 ;  /* 0x000000ffff007224 */ /* 0x000fe200078e0005 */
[----:B------:R-:W-:-:S07]  /*0710*/  MOV R10, 0x730 ;  /* 0x00000730000a7802 */ /* 0x000fce0000000f00 */
[----:B------:R-:W-:Y:S05]  /*0720*/  CALL.REL.NOINC `($__internal_3_$__cuda_sm3x_div_rn_noftz_f32_slowpath) ;  /* 0x0000000400b07944 */ /* 0x000fea0003c00000 */
.L_x_60:
[----:B------:R-:W-:Y:S05]  /*0730*/  BSYNC.RECONVERGENT B0 ;  /* 0x0000000000007941 */ /* 0x000fea0003800200 */
.L_x_59:
[----:B------:R-:W0:Y:S02]  /*0740*/  LDC R5, c[0x0][0x3a0] ;  /* 0x0000e800ff057b82 */ /* 0x000e240000000800 */
[----:B0-----:R-:W-:-:S05]  /*0750*/  IMAD.WIDE R6, R5, 0x4, R6 ;  /* 0x0000000405067825 */ /* 0x001fca00078e0206 */
[----:B------:R-:W2:Y:S04]  /*0760*/  LDG.E R4, desc[UR4][R6.64+0x4] ;  /* 0x0000040406047981 */ /* 0x000ea8000c1e1900 */
[----:B------:R-:W2:Y:S01]  /*0770*/  LDG.E R5, desc[UR4][R6.64+-0x4] ;  /* 0xfffffc0406057981 */ /* 0x000ea2000c1e1900 */
[----:B------:R-:W0:Y:S01]  /*0780*/  MUFU.RCP R12, R3 ;  /* 0x00000003000c7308 */ /* 0x000e220000001000 */
[----:B------:R-:W-:Y:S01]  /*0790*/  BSSY.RECONVERGENT B0, `(.L_x_61) ;  /* 0x000000e000007945 */ /* 0x000fe20003800200 */
[----:B0-----:R-:W-:Y:S01]  /*07a0*/  FFMA R11, -R3, R12, 1 ;  /* 0x3f800000030b7423 */ /* 0x001fe2000000010c */
[----:B--2---:R-:W-:-:S04]  /*07b0*/  FADD R5, R4, -R5 ;  /* 0x8000000504057221 */ /* 0x004fc80000000000 */
[----:B------:R-:W-:Y:S01]  /*07c0*/  FMUL R10, R5, R0 ;  /* 0x00000000050a7220 */ /* 0x000fe20000400000 */
[----:B------:R-:W-:-:S03]  /*07d0*/  FFMA R0, R12, R11, R12 ;  /* 0x0000000b0c007223 */ /* 0x000fc6000000000c */
[----:B------:R-:W0:Y:S01]  /*07e0*/  FCHK P0, R10, R3 ;  /* 0x000000030a007302 */ /* 0x000e220000000000 */
[----:B------:R-:W-:-:S04]  /*07f0*/  FFMA R4, R0, R10, RZ ;  /* 0x0000000a00047223 */ /* 0x000fc800000000ff */
[----:B------:R-:W-:-:S04]  /*0800*/  FFMA R5, -R3, R4, R10 ;  /* 0x0000000403057223 */ /* 0x000fc8000000010a */
[----:B------:R-:W-:Y:S01]  /*0810*/  FFMA R0, R0, R5, R4 ;  /* 0x0000000500007223 */ /* 0x000fe20000000004 */
[----:B0-----:R-:W-:Y:S06]  /*0820*/  @!P0 BRA `(.L_x_62) ;  /* 0x0000000000108947 */ /* 0x001fec0003800000 */
[----:B------:R-:W-:Y:S01]  /*0830*/  IMAD.MOV.U32 R0, RZ, RZ, R10 ;  /* 0x000000ffff007224 */ /* 0x000fe200078e000a */
[----:B------:R-:W-:Y:S01]  /*0840*/  MOV R10, 0x870 ;  /* 0x00000870000a7802 */ /* 0x000fe20000000f00 */
[----:B------:R-:W-:-:S07]  /*0850*/  IMAD.MOV.U32 R26, RZ, RZ, R3 ;  /* 0x000000ffff1a7224 */ /* 0x000fce00078e0003 */
[----:B------:R-:W-:Y:S05]  /*0860*/  CALL.REL.NOINC `($__internal_3_$__cuda_sm3x_div_rn_noftz_f32_slowpath) ;  /* 0x0000000400607944 */ /* 0x000fea0003c00000 */
.L_x_62:
[----:B------:R-:W-:Y:S05]  /*0870*/  BSYNC.RECONVERGENT B0 ;  /* 0x0000000000007941 */ /* 0x000fea0003800200 */
.L_x_61:
[----:B------:R-:W0:Y:S01]  /*0880*/  F2F.F64.F32 R4, R27 ;  /* 0x0000001b00047310 */ /* 0x000e220000201800 */
[----:B------:R-:W-:Y:S01]  /*0890*/  FADD R3, R0, R0 ;  /* 0x0000000000037221 */ /* 0x000fe20000000000 */
[----:B------:R-:W-:Y:S01]  /*08a0*/  BSSY.RECONVERGENT B0, `(.L_x_63) ;  /* 0x0000007000007945 */ /* 0x000fe20003800200 */
[----:B------:R-:W-:-:S05]  /*08b0*/  MOV R0, 0x910 ;  /* 0x0000091000007802 */ /* 0x000fca0000000f00 */
[----:B------:R-:W1:Y:S01]  /*08c0*/  F2F.F64.F32 R6, R3 ;  /* 0x0000000300067310 */ /* 0x000e620000201800 */
[----:B0-----:R-:W-:Y:S02]  /*08d0*/  DADD R28, -RZ, |R4| ;  /* 0x00000000ff1c7229 */ /* 0x001fe40000000504 */
[----:B-1----:R-:W-:-:S08]  /*08e0*/  DADD R6, R8, -R6 ;  /* 0x0000000008067229 */ /* 0x002fd00000000806 */
[----:B------:R-:W-:-:S07]  /*08f0*/  IMAD.MOV.U32 R12, RZ, RZ, R28 ;  /* 0x000000ffff0c7224 */ /* 0x000fce00078e001c */
[----:B------:R-:W-:Y:S05]  /*0900*/  CALL.REL.NOINC `($_Z14updateVariablePfS_S_ffiiff$__internal_accurate_pow) ;  /* 0x0000000800d47944 */ /* 0x000fea0003c00000 */
[----:B------:R-:W-:Y:S05]  /*0910*/  BSYNC.RECONVERGENT B0 ;  /* 0x0000000000007941 */ /* 0x000fea0003800200 */
.L_x_63:
[----:B------:R-:W-:Y:S01]  /*0920*/  DADD R8, R4, 2 ;  /* 0x4000000004087429 */ /* 0x000fe20000000000 */
[----:B------:R-:W-:Y:S01]  /*0930*/  FSETP.NEU.AND P0, PT, R27, RZ, PT ;  /* 0x000000ff1b00720b */ /* 0x000fe20003f0d000 */
[----:B------:R-:W-:Y:S08]  /*0940*/  BSSY.RECONVERGENT B0, `(.L_x_64) ;  /* 0x000000b000007945 */ /* 0x000ff00003800200 */
[----:B------:R-:W-:-:S04]  /*0950*/  LOP3.LUT R8, R9, 0x7ff00000, RZ, 0xc0, !PT ;  /* 0x7ff0000009087812 */ /* 0x000fc800078ec0ff */
[----:B------:R-:W-:Y:S02]  /*0960*/  ISETP.NE.AND P1, PT, R8, 0x7ff00000, PT ;  /* 0x7ff000000800780c */ /* 0x000fe40003f25270 */
[----:B------:R-:W-:-:S11]  /*0970*/  @!P0 CS2R R10, SRZ ;  /* 0x00000000000a8805 */ /* 0x000fd6000001ff00 */
[----:B------:R-:W-:Y:S05]  /*0980*/  @P1 BRA `(.L_x_65) ;  /* 0x0000000000181947 */ /* 0x000fea0003800000 */
[----:B------:R-:W-:-:S13]  /*0990*/  FSETP.NAN.AND P0, PT, R27, R27, PT ;  /* 0x0000001b1b00720b */ /* 0x000fda0003f08000 */
[----:B------:R-:W-:Y:S01]  /*09a0*/  @P0 DADD R10, R4, 2 ;  /* 0x40000000040a0429 */ /* 0x000fe20000000000 */
[----:B------:R-:W-:Y:S10]  /*09b0*/  @P0 BRA `(.L_x_65) ;  /* 0x00000000000c0947 */ /* 0x000ff40003800000 */
[----:B------:R-:W-:-:S14]  /*09c0*/  DSETP.NEU.AND P0, PT, |R4|, +INF , PT ;  /* 0x7ff000000400742a */ /* 0x000fdc0003f0d200 */
[----:B------:R-:W-:Y:S01]  /*09d0*/  @!P0 IMAD.MOV.U32 R10, RZ, RZ, 0x0 ;  /* 0x00000000ff0a8424 */ /* 0x000fe200078e00ff */
[----:B------:R-:W-:-:S07]  /*09e0*/  @!P0 MOV R11, 0x7ff00000 ;  /* 0x7ff00000000b8802 */ /* 0x000fce0000000f00 */
.L_x_65:
[----:B------:R-:W-:Y:S05]  /*09f0*/  BSYNC.RECONVERGENT B0 ;  /* 0x0000000000007941 */ /* 0x000fea0003800200 */
.L_x_64:
[----:B------:R-:W0:Y:S01]  /*0a00*/  LDCU UR6, c[0x0][0x3a8] ;  /* 0x00007500ff0677ac */ /* 0x000e220008000800 */
[----:B------:R-:W-:-:S04]  /*0a10*/  FSETP.NEU.AND P0, PT, R27, 1, PT ;  /* 0x3f8000001b00780b */ /* 0x000fc80003f0d000 */
[----:B------:R-:W-:Y:S02]  /*0a20*/  FSEL R8, R10, RZ, P0 ;  /* 0x000000ff0a087208 */ /* 0x000fe40000000000 */
[----:B------:R-:W-:Y:S02]  /*0a30*/  FSEL R9, R11, 1.875, P0 ;  /* 0x3ff000000b097808 */ /* 0x000fe40000000000 */
[----:B------:R-:W1:Y:S04]  /*0a40*/  LDC.64 R10, c[0x0][0x380] ;  /* 0x0000e000ff0a7b82 */ /* 0x000e680000000a00 */
[----:B------:R-:W-:Y:S01]  /*0a50*/  DADD R6, R6, -R8 ;  /* 0x0000000006067229 */ /* 0x000fe20000000808 */
[----:B0-----:R-:W0:Y:S07]  /*0a60*/  F2F.F64.F32 R4, UR6 ;  /* 0x0000000600047d10 */ /* 0x001e2e0008201800 */
[----:B0-----:R-:W-:Y:S01]  /*0a70*/  DMUL R4, R6, R4 ;  /* 0x0000000406047228 */ /* 0x001fe20000000000 */
[----:B-1----:R-:W-:-:S09]  /*0a80*/  IMAD.WIDE R2, R2, 0x4, R10 ;  /* 0x0000000402027825 */ /* 0x002fd200078e020a */
[----:B------:R-:W0:Y:S02]  /*0a90*/  F2F.F32.F64 R5, R4 ;  /* 0x0000000400057310 */ /* 0x000e240000301000 */
[----:B0-----:R-:W-:Y:S01]  /*0aa0*/  STG.E desc[UR4][R2.64], R5 ;  /* 0x0000000502007986 */ /* 0x001fe2000c101904 */
[----:B------:R-:W-:Y:S05]  /*0ab0*/  EXIT ;  /* 0x000000000000794d */ /* 0x000fea0003800000 */
        .weak           $__internal_2_$__cuda_sm20_rcp_rn_f32_slowpath
        .type           $__internal_2_$__cuda_sm20_rcp_rn_f32_slowpath,@function
        .size           $__internal_2_$__cuda_sm20_rcp_rn_f32_slowpath,($__internal_3_$__cuda_sm3x_div_rn_noftz_f32_slowpath - $__internal_2_$__cuda_sm20_rcp_rn_f32_slowpath)
$__internal_2_$__cuda_sm20_rcp_rn_f32_slowpath:
[----:B------:R-:W0:Y:S02]  /*0ac0*/  LDC R0, c[0x0][0x3ac] ;  /* 0x0000eb00ff007b82 */ /* 0x000e240000000800 */
[----:B0-----:R-:W-:-:S05]  /*0ad0*/  IMAD.SHL.U32 R5, R0, 0x2, RZ ;  /* 0x0000000200057824 */ /* 0x001fca00078e00ff */
[----:B------:R-:W-:-:S04]  /*0ae0*/  SHF.R.U32.HI R3, RZ, 0x18, R5 ;  /* 0x00000018ff037819 */ /* 0x000fc80000011605 */
[----:B------:R-:W-:-:S13]  /*0af0*/  ISETP.NE.U32.AND P0, PT, R3, RZ, PT ;  /* 0x000000ff0300720c */ /* 0x000fda0003f05070 */
[----:B------:R-:W-:Y:S05]  /*0b00*/  @P0 BRA `(.L_x_66) ;  /* 0x0000000000280947 */ /* 0x000fea0003800000 */
[----:B------:R-:W-:-:S13]  /*0b10*/  ISETP.NE.AND P0, PT, R5, RZ, PT ;  /* 0x000000ff0500720c */ /* 0x000fda0003f05270 */
[----:B------:R2:W3:Y:S01]  /*0b20*/  @!P0 MUFU.RCP R3, R0 ;  /* 0x0000000000038308 */ /* 0x0004e20000001000 */
[----:B------:R-:W-:Y:S05]  /*0b30*/  @!P0 BRA `(.L_x_67) ;  /* 0x0000000000a48947 */ /* 0x000fea0003800000 */
[----:B------:R-:W-:-:S04]  /*0b40*/  FFMA R5, R0, 1.84467440737095516160e+19, RZ ;  /* 0x5f80000000057823 */ /* 0x000fc800000000ff */
[----:B--2---:R-:W3:Y:S02]  /*0b50*/  MUFU.RCP R0, R5 ;  /* 0x0000000500007308 */ /* 0x004ee40000001000 */
[----:B---3--:R-:W-:-:S04]  /*0b60*/  FFMA R3, R5, R0, -1 ;  /* 0xbf80000005037423 */ /* 0x008fc80000000000 */
[----:B------:R-:W-:-:S04]  /*0b70*/  FADD.FTZ R3, -R3, -RZ ;  /* 0x800000ff03037221 */ /* 0x000fc80000010100 */
[----:B------:R-:W-:-:S04]  /*0b80*/  FFMA R0, R0, R3, R0 ;  /* 0x0000000300007223 */ /* 0x000fc80000000000 */
[----:B------:R-:W-:Y:S01]  /*0b90*/  FFMA R3, R0, 1.84467440737095516160e+19, RZ ;  /* 0x5f80000000037823 */ /* 0x000fe200000000ff */
[----:B------:R-:W-:Y:S06]  /*0ba0*/  BRA `(.L_x_67) ;  /* 0x0000000000887947 */ /* 0x000fec0003800000 */
.L_x_66:
[----:B------:R-:W-:-:S05]  /*0bb0*/  VIADD R5, R3, 0xffffff03 ;  /* 0xffffff0303057836 */ /* 0x000fca0000000000 */
[----:B------:R-:W-:-:S13]  /*0bc0*/  ISETP.GT.U32.AND P0, PT, R5, 0x1, PT ;  /* 0x000000010500780c */ /* 0x000fda0003f04070 */
[----:B------:R-:W-:Y:S05]  /*0bd0*/  @P0 BRA `(.L_x_68) ;  /* 0x0000000000780947 */ /* 0x000fea0003800000 */
[----:B------:R-:W-:Y:S01]  /*0be0*/  LOP3.LUT R6, R0, 0x7fffff, RZ, 0xc0, !PT ;  /* 0x007fffff00067812 */ /* 0x000fe200078ec0ff */
[----:B------:R-:W-:Y:S01]  /*0bf0*/  IMAD.MOV.U32 R10, RZ, RZ, 0x3 ;  /* 0x00000003ff0a7424 */ /* 0x000fe200078e00ff */
[----:B------:R-:W-:Y:S02]  /*0c00*/  IADD3 R3, PT, PT, R3, -0xfc, RZ ;  /* 0xffffff0403037810 */ /* 0x000fe40007ffe0ff */
[----:B------:R-:W-:Y:S02]  /*0c10*/  LOP3.LUT R6, R6, 0x3f800000, RZ, 0xfc, !PT ;  /* 0x3f80000006067812 */ /* 0x000fe400078efcff */
[----:B------:R-:W-:Y:S02]  /*0c20*/  SHF.L.U32 R11, R10, R5, RZ ;  /* 0x000000050a0b7219 */ /* 0x000fe400000006ff */
[----:B------:R-:W0:Y:S02]  /*0c30*/  MUFU.RCP R7, R6 ;  /* 0x0000000600077308 */ /* 0x000e240000001000 */
[----:B0-----:R-:W-:-:S04]  /*0c40*/  FFMA R8, R6, R7, -1 ;  /* 0xbf80000006087423 */ /* 0x001fc80000000007 */
[----:B------:R-:W-:-:S04]  /*0c50*/  FADD.FTZ R8, -R8, -RZ ;  /* 0x800000ff08087221 */ /* 0x000fc80000010100 */
[CCC-:B------:R-:W-:Y:S01]  /*0c60*/  FFMA.RM R9, R7.reuse, R8.reuse, R7.reuse ;  /* 0x0000000807097223 */ /* 0x1c0fe20000004007 */
[----:B------:R-:W-:-:S04]  /*0c70*/  FFMA.RP R8, R7, R8, R7 ;  /* 0x0000000807087223 */ /* 0x000fc80000008007 */
[C---:B------:R-:W-:Y:S02]  /*0c80*/  LOP3.LUT R7, R9.reuse, 0x7fffff, RZ, 0xc0, !PT ;  /* 0x007fffff09077812 */ /* 0x040fe400078ec0ff */
[----:B------:R-:W-:Y:S02]  /*0c90*/  FSETP.NEU.FTZ.AND P0, PT, R9, R8, PT ;  /* 0x000000080900720b */ /* 0x000fe40003f1d000 */
[----:B------:R-:W-:Y:S02]  /*0ca0*/  LOP3.LUT R8, R7, 0x800000, RZ, 0xfc, !PT ;  /* 0x0080000007087812 */ /* 0x000fe400078efcff */
[----:B------:R-:W-:Y:S02]  /*0cb0*/  SEL R7, RZ, 0xffffffff, !P0 ;  /* 0xffffffffff077807 */ /* 0x000fe40004000000 */
[----:B------:R-:W-:Y:S02]  /*0cc0*/  LOP3.LUT R6, R11, R8, RZ, 0xc0, !PT ;  /* 0x000000080b067212 */ /* 0x000fe400078ec0ff */
[----:B------:R-:W-:Y:S01]  /*0cd0*/  SHF.R.U32.HI R3, RZ, R3, R8 ;  /* 0x00000003ff037219 */ /* 0x000fe20000011608 */
[----:B------:R-:W-:Y:S01]  /*0ce0*/  IMAD.MOV R7, RZ, RZ, -R7 ;  /* 0x000000ffff077224 */ /* 0x000fe200078e0a07 */
[----:B------:R-:W-:-:S04]  /*0cf0*/  SHF.R.U32.HI R6, RZ, R5, R6 ;  /* 0x00000005ff067219 */ /* 0x000fc80000011606 */
[----:B------:R-:W-:Y:S02]  /*0d00*/  LOP3.LUT P1, RZ, R7, R5, R8, 0xf8, !PT ;  /* 0x0000000507ff7212 */ /* 0x000fe4000782f808 */
[C---:B------:R-:W-:Y:S02]  /*0d10*/  LOP3.LUT P0, RZ, R6.reuse, 0x1, RZ, 0xc0, !PT ;  /* 0x0000000106ff7812 */ /* 0x040fe4000780c0ff */
[----:B------:R-:W-:-:S04]  /*0d20*/  LOP3.LUT P2, RZ, R6, 0x2, RZ, 0xc0, !PT ;  /* 0x0000000206ff7812 */ /* 0x000fc8000784c0ff */
[----:B------:R-:W-:Y:S02]  /*0d30*/  PLOP3.LUT P0, PT, P0, P1, P2, 0xe0, 0x0 ;  /* 0x000000000000781c */ /* 0x000fe40000703c20 */
[----:B------:R-:W-:Y:S02]  /*0d40*/  LOP3.LUT P1, RZ, R0, 0x7fffff, RZ, 0xc0, !PT ;  /* 0x007fffff00ff7812 */ /* 0x000fe4000782c0ff */
[----:B------:R-:W-:-:S05]  /*0d50*/  SEL R5, RZ, 0x1, !P0 ;  /* 0x00000001ff057807 */ /* 0x000fca0004000000 */
[----:B------:R-:W-:-:S05]  /*0d60*/  IMAD.MOV R5, RZ, RZ, -R5 ;  /* 0x000000ffff057224 */ /* 0x000fca00078e0a05 */
[----:B------:R-:W-:-:S13]  /*0d70*/  ISETP.GE.AND P0, PT, R5, RZ, PT ;  /* 0x000000ff0500720c */ /* 0x000fda0003f06270 */
[----:B------:R-:W-:-:S04]  /*0d80*/  @!P0 VIADD R3, R3, 0x1 ;  /* 0x0000000103038836 */ /* 0x000fc80000000000 */
[----:B------:R-:W-:-:S05]  /*0d90*/  @!P1 IMAD.SHL.U32 R3, R3, 0x2, RZ ;  /* 0x0000000203039824 */ /* 0x000fca00078e00ff */
[----:B------:R-:W-:Y:S01]  /*0da0*/  LOP3.LUT R3, R3, 0x80000000, R0, 0xf8, !PT ;  /* 0x8000000003037812 */ /* 0x000fe200078ef800 */
[----:B------:R-:W-:Y:S06]  /*0db0*/  BRA `(.L_x_67) ;  /* 0x0000000000047947 */ /* 0x000fec0003800000 */
.L_x_68:
[----:B------:R0:W1:Y:S02]  /*0dc0*/  MUFU.RCP R3, R0 ;  /* 0x0000000000037308 */ /* 0x0000640000001000 */
.L_x_67:
[----:B------:R-:W-:-:S04]  /*0dd0*/  IMAD.MOV.U32 R5, RZ, RZ, 0x0 ;  /* 0x00000000ff057424 */ /* 0x000fc800078e00ff */
[----:B0123--:R-:W-:Y:S05]  /*0de0*/  RET.REL.NODEC R4 `(_Z14updateVariablePfS_S_ffiiff) ;  /* 0xfffffff004847950 */ /* 0x00ffea0003c3ffff */
        .weak           $__internal_3_$__cuda_sm3x_div_rn_noftz_f32_slowpath
        .type           $__internal_3_$__cuda_sm3x_div_rn_noftz_f32_slowpath,@function
        .size           $__internal_3_$__cuda_sm3x_div_rn_noftz_f32_slowpath,($_Z14updateVariablePfS_S_ffiiff$__internal_accurate_pow - $__internal_3_$__cuda_sm3x_div_rn_noftz_f32_slowpath)
$__internal_3_$__cuda_sm3x_div_rn_noftz_f32_slowpath:
[----:B------:R-:W-:Y:S01]  /*0df0*/  SHF.R.U32.HI R11, RZ, 0x17, R26 ;  /* 0x00000017ff0b7819 */ /* 0x000fe2000001161a */
[----:B------:R-:W-:Y:S01]  /*0e00*/  BSSY.RECONVERGENT B1, `(.L_x_69) ;  /* 0x0000063000017945 */ /* 0x000fe20003800200 */
[----:B------:R-:W-:Y:S02]  /*0e10*/  SHF.R.U32.HI R12, RZ, 0x17, R0 ;  /* 0x00000017ff0c7819 */ /* 0x000fe40000011600 */
[----:B------:R-:W-:Y:S02]  /*0e20*/  LOP3.LUT R11, R11, 0xff, RZ, 0xc0, !PT ;  /* 0x000000ff0b0b7812 */ /* 0x000fe400078ec0ff */
[----:B------:R-:W-:Y:S02]  /*0e30*/  LOP3.LUT R15, R12, 0xff, RZ, 0xc0, !PT ;  /* 0x000000ff0c0f7812 */ /* 0x000fe400078ec0ff */
[----:B------:R-:W-:Y:S01]  /*0e40*/  MOV R13, R26 ;  /* 0x0000001a000d7202 */ /* 0x000fe20000000f00 */
[----:B------:R-:W-:Y:S02]  /*0e50*/  VIADD R16, R11, 0xffffffff ;  /* 0xffffffff0b107836 */ /* 0x000fe40000000000 */
[----:B------:R-:W-:-:S03]  /*0e60*/  VIADD R14, R15, 0xffffffff ;  /* 0xffffffff0f0e7836 */ /* 0x000fc60000000000 */
[----:B------:R-:W-:-:S04]  /*0e70*/  ISETP.GT.U32.AND P0, PT, R16, 0xfd, PT ;  /* 0x000000fd1000780c */ /* 0x000fc80003f04070 */
[----:B------:R-:W-:-:S13]  /*0e80*/  ISETP.GT.U32.OR P0, PT, R14, 0xfd, P0 ;  /* 0x000000fd0e00780c */ /* 0x000fda0000704470 */
[----:B------:R-:W-:Y:S01]  /*0e90*/  @!P0 IMAD.MOV.U32 R12, RZ, RZ, RZ ;  /* 0x000000ffff0c8224 */ /* 0x000fe200078e00ff */
[----:B------:R-:W-:Y:S06]  /*0ea0*/  @!P0 BRA `(.L_x_70) ;  /* 0x00000000005c8947 */ /* 0x000fec0003800000 */
[----:B------:R-:W-:Y:S02]  /*0eb0*/  FSETP.GTU.FTZ.AND P0, PT, |R0|, +INF , PT ;  /* 0x7f8000000000780b */ /* 0x000fe40003f1c200 */
[----:B------:R-:W-:-:S04]  /*0ec0*/  FSETP.GTU.FTZ.AND P1, PT, |R26|, +INF , PT ;  /* 0x7f8000001a00780b */ /* 0x000fc80003f3c200 */
[----:B------:R-:W-:-:S13]  /*0ed0*/  PLOP3.LUT P0, PT, P0, P1, PT, 0xf8, 0x8f ;  /* 0x00000000008f781c */ /* 0x000fda0000703f70 */
[----:B------:R-:W-:Y:S05]  /*0ee0*/  @P0 BRA `(.L_x_71) ;  /* 0x00000004004c0947 */ /* 0x000fea0003800000 */
[----:B------:R-:W-:-:S13]  /*0ef0*/  LOP3.LUT P0, RZ, R13, 0x7fffffff, R0, 0xc8, !PT ;  /* 0x7fffffff0dff7812 */ /* 0x000fda000780c800 */
[----:B------:R-:W-:Y:S05]  /*0f00*/  @!P0 BRA `(.L_x_72) ;  /* 0x00000004003c8947 */ /* 0x000fea0003800000 */
[----:B------:R-:W-:Y:S02]  /*0f10*/  FSETP.NEU.FTZ.AND P2, PT, |R0|, +INF , PT ;  /* 0x7f8000000000780b */ /* 0x000fe40003f5d200 */
        /* <DEDUP_REMOVED lines=14> */
[----:B------:R-:W-:Y:S02]  /*1000*/  @!P1 FFMA R13, R26, 1.84467440737095516160e+19, RZ ;  /* 0x5f8000001a0d9823 */ /* 0x000fe400000000ff */
[----:B------:R-:W-:-:S07]  /*1010*/  @!P1 VIADD R12, R12, 0x40 ;  /* 0x000000400c0c9836 */ /* 0x000fce0000000000 */
.L_x_70:
[----:B------:R-:W-:Y:S01]  /*1020*/  LEA R14, R11, 0xc0800000, 0x17 ;  /* 0xc08000000b0e7811 */ /* 0x000fe200078eb8ff */
[----:B------:R-:W-:Y:S01]  /*1030*/  BSSY.RECONVERGENT B2, `(.L_x_75) ;  /* 0x0000036000027945 */ /* 0x000fe20003800200 */
[----:B------:R-:W-:-:S03]  /*1040*/  IADD3 R15, PT, PT, R15, -0x7f, RZ ;  /* 0xffffff810f0f7810 */ /* 0x000fc60007ffe0ff */
[----:B------:R-:W-:Y:S02]  /*1050*/  IMAD.IADD R16, R13, 0x1, -R14 ;  /* 0x000000010d107824 */ /* 0x000fe400078e0a0e */
[C---:B------:R-:W-:Y:S01]  /*1060*/  IMAD R0, R15.reuse, -0x800000, R0 ;  /* 0xff8000000f007824 */ /* 0x040fe200078e0200 */
[----:B------:R-:W-:Y:S01]  /*1070*/  IADD3 R15, PT, PT, R15, 0x7f, -R11 ;  /* 0x0000007f0f0f7810 */ /* 0x000fe20007ffe80b */
[----:B------:R-:W0:Y:S01]  /*1080*/  MUFU.RCP R13, R16 ;  /* 0x00000010000d7308 */ /* 0x000e220000001000 */
[----:B------:R-:W-:-:S03]  /*1090*/  FADD.FTZ R17, -R16, -RZ ;  /* 0x800000ff10117221 */ /* 0x000fc60000010100 */
[----:B------:R-:W-:Y:S02]  /*10a0*/  IMAD.IADD R15, R15, 0x1, R12 ;  /* 0x000000010f0f7824 */ /* 0x000fe400078e020c */
        /* <DEDUP_REMOVED lines=20> */
[-C--:B------:R-:W-:Y:S01]  /*11f0*/  FFMA.RZ R11, R13, R17.reuse, R14 ;  /* 0x000000110d0b7223 */ /* 0x080fe2000000c00e */
[----:B------:R-:W-:Y:S01]  /*1200*/  IMAD.MOV R15, RZ, RZ, -R16 ;  /* 0x000000ffff0f7224 */ /* 0x000fe200078e0a10 */
[C---:B------:R-:W-:Y:S02]  /*1210*/  ISETP.NE.AND P2, PT, R16.reuse, RZ, PT ;  /* 0x000000ff1000720c */ /* 0x040fe40003f45270 */
[C---:B------:R-:W-:Y:S02]  /*1220*/  ISETP.NE.AND P1, PT, R16.reuse, RZ, PT ;  /* 0x000000ff1000720c */ /* 0x040fe40003f25270 */
[----:B------:R-:W-:Y:S01]  /*1230*/  LOP3.LUT R12, R11, 0x7fffff, RZ, 0xc0, !PT ;  /* 0x007fffff0b0c7812 */ /* 0x000fe200078ec0ff */
[CCC-:B------:R-:W-:Y:S01]  /*1240*/  FFMA.RP R11, R13.reuse, R17.reuse, R14.reuse ;  /* 0x000000110d0b7223 */ /* 0x1c0fe2000000800e */
[----:B------:R-:W-:Y:S01]  /*1250*/  FFMA.RM R14, R13, R17, R14 ;  /* 0x000000110d0e7223 */ /* 0x000fe2000000400e */
[----:B------:R-:W-:Y:S01]  /*1260*/  VIADD R13, R16, 0x20 ;  /* 0x00000020100d7836 */ /* 0x000fe20000000000 */
[----:B------:R-:W-:-:S03]  /*1270*/  LOP3.LUT R12, R12, 0x800000, RZ, 0xfc, !PT ;  /* 0x008000000c0c7812 */ /* 0x000fc600078efcff */
        /* <DEDUP_REMOVED lines=9> */
[----:B------:R-:W-:-:S04]  /*1310*/  LOP3.LUT R12, R12, R11, RZ, 0xc0, !PT ;  /* 0x0000000b0c0c7212 */ /* 0x000fc800078ec0ff */
[----:B------:R-:W-:-:S04]  /*1320*/  IADD3 R13, PT, PT, R13, R12, RZ ;  /* 0x0000000c0d0d7210 */ /* 0x000fc80007ffe0ff */
[----:B------:R-:W-:Y:S01]  /*1330*/  LOP3.LUT R0, R13, R0, RZ, 0xfc, !PT ;  /* 0x000000000d007212 */ /* 0x000fe200078efcff */
[----:B------:R-:W-:Y:S06]  /*1340*/  BRA `(.L_x_78) ;  /* 0x0000000000107947 */ /* 0x000fec0003800000 */
.L_x_77:
[----:B------:R-:W-:-:S04]  /*1350*/  LOP3.LUT R0, R0, 0x80000000, RZ, 0xc0, !PT ;  /* 0x8000000000007812 */ /* 0x000fc800078ec0ff */
[----:B------:R-:W-:Y:S01]  /*1360*/  LOP3.LUT R0, R0, 0x7f800000, RZ, 0xfc, !PT ;  /* 0x7f80000000007812 */ /* 0x000fe200078efcff */
[----:B------:R-:W-:Y:S06]  /*1370*/  BRA `(.L_x_78) ;  /* 0x0000000000047947 */ /* 0x000fec0003800000 */
.L_x_76:
[----:B------:R-:W-:-:S07]  /*1380*/  IMAD R0, R15, 0x800000, R0 ;  /* 0x008000000f007824 */ /* 0x000fce00078e0200 */
.L_x_78:
[----:B------:R-:W-:Y:S05]  /*1390*/  BSYNC.RECONVERGENT B2 ;  /* 0x0000000000027941 */ /* 0x000fea0003800200 */
.L_x_75:
[----:B------:R-:W-:Y:S05]  /*13a0*/  BRA `(.L_x_79) ;  /* 0x0000000000207947 */ /* 0x000fea0003800000 */
.L_x_74:
[----:B------:R-:W-:-:S04]  /*13b0*/  LOP3.LUT R0, R13, 0x80000000, R0, 0x48, !PT ;  /* 0x800000000d007812 */ /* 0x000fc800078e4800 */
[----:B------:R-:W-:Y:S01]  /*13c0*/  LOP3.LUT R0, R0, 0x7f800000, RZ, 0xfc, !PT ;  /* 0x7f80000000007812 */ /* 0x000fe200078efcff */
[----:B------:R-:W-:Y:S06]  /*13d0*/  BRA `(.L_x_79) ;  /* 0x0000000000147947 */ /* 0x000fec0003800000 */
.L_x_73:
[----:B------:R-:W-:Y:S01]  /*13e0*/  LOP3.LUT R0, R13, 0x80000000, R0, 0x48, !PT ;  /* 0x800000000d007812 */ /* 0x000fe200078e4800 */
[----:B------:R-:W-:Y:S06]  /*13f0*/  BRA `(.L_x_79) ;  /* 0x00000000000c7947 */ /* 0x000fec0003800000 */
.L_x_72:
[----:B------:R-:W0:Y:S01]  /*1400*/  MUFU.RSQ R0, -QNAN ;  /* 0xffc0000000007908 */ /* 0x000e220000001400 */
[----:B------:R-:W-:Y:S05]  /*1410*/  BRA `(.L_x_79) ;  /* 0x0000000000047947 */ /* 0x000fea0003800000 */
.L_x_71:
[----:B------:R-:W-:-:S07]  /*1420*/  FADD.FTZ R0, R0, R26 ;  /* 0x0000001a00007221 */ /* 0x000fce0000010000 */
.L_x_79:
[----:B------:R-:W-:Y:S05]  /*1430*/  BSYNC.RECONVERGENT B1 ;  /* 0x0000000000017941 */ /* 0x000fea0003800200 */
.L_x_69:
[----:B------:R-:W-:-:S04]  /*1440*/  IMAD.MOV.U32 R11, RZ, RZ, 0x0 ;  /* 0x00000000ff0b7424 */ /* 0x000fc800078e00ff */
[----:B0-----:R-:W-:Y:S05]  /*1450*/  RET.REL.NODEC R10 `(_Z14updateVariablePfS_S_ffiiff) ;  /* 0xffffffe80ae87950 */ /* 0x001fea0003c3ffff */
        .type           $_Z14updateVariablePfS_S_ffiiff$__internal_accurate_pow,@function
        .size           $_Z14updateVariablePfS_S_ffiiff$__internal_accurate_pow,(.L_x_86 - $_Z14updateVariablePfS_S_ffiiff$__internal_accurate_pow)
$_Z14updateVariablePfS_S_ffiiff$__internal_accurate_pow:
[----:B------:R-:W-:Y:S01]  /*1460*/  ISETP.GT.U32.AND P0, PT, R29, 0xfffff, PT ;  /* 0x000fffff1d00780c */ /* 0x000fe20003f04070 */
[----:B------:R-:W-:Y:S01]  /*1470*/  IMAD.MOV.U32 R10, RZ, RZ, R12 ;  /* 0x000000ffff0a7224 */ /* 0x000fe200078e000c */
[----:B------:R-:W-:Y:S01]  /*1480*/  UMOV UR6, 0x7d2cafe2 ;  /* 0x7d2cafe200067882 */ /* 0x000fe20000000000 */
[----:B------:R-:W-:Y:S01]  /*1490*/  IMAD.MOV.U32 R11, RZ, RZ, R29 ;  /* 0x000000ffff0b7224 */ /* 0x000fe200078e001d */
[----:B------:R-:W-:Y:S01]  /*14a0*/  UMOV UR7, 0x3eb0f5ff ;  /* 0x3eb0f5ff00077882 */ /* 0x000fe20000000000 */
[----:B------:R-:W-:Y:S01]  /*14b0*/  IMAD.MOV.U32 R14, RZ, RZ, 0x41ad3b5a ;  /* 0x41ad3b5aff0e7424 */ /* 0x000fe200078e00ff */
[----:B------:R-:W-:Y:S01]  /*14c0*/  UMOV UR8, 0x3b39803f ;  /* 0x3b39803f00087882 */ /* 0x000fe20000000000 */
[----:B------:R-:W-:Y:S01]  /*14d0*/  IMAD.MOV.U32 R15, RZ, RZ, 0x3ed0f5d2 ;  /* 0x3ed0f5d2ff0f7424 */ /* 0x000fe200078e00ff */
[----:B------:R-:W-:-:S05]  /*14e0*/  UMOV UR9, 0x3c7abc9e ;  /* 0x3c7abc9e00097882 */ /* 0x000fca0000000000 */
[----:B------:R-:W-:Y:S01]  /*14f0*/  @!P0 DMUL R20, R10, 1.80143985094819840000e+16 ;  /* 0x435000000a148828 */ /* 0x000fe20000000000 */
[----:B------:R-:W-:Y:S02]  /*1500*/  MOV R10, R29 ;  /* 0x0000001d000a7202 */ /* 0x000fe40000000f00 */
[----:B------:R-:W-:-:S07]  /*1510*/  SHF.R.U32.HI R29, RZ, 0x14, R29 ;  /* 0x00000014ff1d7819 */ /* 0x000fce000001161d */
[----:B------:R-:W-:Y:S01]  /*1520*/  @!P0 IMAD.MOV.U32 R10, RZ, RZ, R21 ;  /* 0x000000ffff0a8224 */ /* 0x000fe200078e0015 */
[----:B------:R-:W-:Y:S01]  /*1530*/  @!P0 LEA.HI R29, R21, 0xffffffca, RZ, 0xc ;  /* 0xffffffca151d8811 */ /* 0x000fe200078f60ff */
[----:B------:R-:W-:-:S03]  /*1540*/  @!P0 IMAD.MOV.U32 R12, RZ, RZ, R20 ;  /* 0x000000ffff0c8224 */ /* 0x000fc600078e0014 */
[----:B------:R-:W-:-:S04]  /*1550*/  LOP3.LUT R10, R10, 0x800fffff, RZ, 0xc0, !PT ;  /* 0x800fffff0a0a7812 */ /* 0x000fc800078ec0ff */
[----:B------:R-:W-:Y:S02]  /*1560*/  LOP3.LUT R13, R10, 0x3ff00000, RZ, 0xfc, !PT ;  /* 0x3ff000000a0d7812 */ /* 0x000fe400078efcff */
[----:B------:R-:W-:Y:S02]  /*1570*/  MOV R10, RZ ;  /* 0x000000ff000a7202 */ /* 0x000fe40000000f00 */
[----:B------:R-:W-:-:S13]  /*1580*/  ISETP.GE.U32.AND P1, PT, R13, 0x3ff6a09f, PT ;  /* 0x3ff6a09f0d00780c */ /* 0x000fda0003f26070 */
[----:B------:R-:W-:-:S04]  /*1590*/  @P1 VIADD R11, R13, 0xfff00000 ;  /* 0xfff000000d0b1836 */ /* 0x000fc80000000000 */
[----:B------:R-:W-:-:S06]  /*15a0*/  @P1 IMAD.MOV.U32 R13, RZ, RZ, R11 ;  /* 0x000000ffff0d1224 */ /* 0x000fcc00078e000b */
[C---:B------:R-:W-:Y:S02]  /*15b0*/  DADD R18, R12.reuse, 1 ;  /* 0x3ff000000c127429 */ /* 0x040fe40000000000 */
[----:B------:R-:W-:-:S04]  /*15c0*/  DADD R12, R12, -1 ;  /* 0xbff000000c0c7429 */ /* 0x000fc80000000000 */
[----:B------:R-:W0:Y:S02]  /*15d0*/  MUFU.RCP64H R11, R19 ;  /* 0x00000013000b7308 */ /* 0x000e240000001800 */
[----:B0-----:R-:W-:-:S08]  /*15e0*/  DFMA R16, -R18, R10, 1 ;  /* 0x3ff000001210742b */ /* 0x001fd0000000010a */
[----:B------:R-:W-:-:S08]  /*15f0*/  DFMA R16, R16, R16, R16 ;  /* 0x000000101010722b */ /* 0x000fd00000000010 */
[----:B------:R-:W-:-:S08]  /*1600*/  DFMA R16, R10, R16, R10 ;  /* 0x000000100a10722b */ /* 0x000fd0000000000a */
[----:B------:R-:W-:-:S08]  /*1610*/  DMUL R10, R12, R16 ;  /* 0x000000100c0a7228 */ /* 0x000fd00000000000 */
[----:B------:R-:W-:-:S08]  /*1620*/  DFMA R10, R12, R16, R10 ;  /* 0x000000100c0a722b */ /* 0x000fd0000000000a */
[----:B------:R-:W-:-:S08]  /*1630*/  DMUL R22, R10, R10 ;  /* 0x0000000a0a167228 */ /* 0x000fd00000000000 */
[----:B------:R-:W-:Y:S01]  /*1640*/  DFMA R14, R22, UR6, R14 ;  /* 0x00000006160e7c2b */ /* 0x000fe2000800000e */
[----:B------:R-:W-:Y:S01]  /*1650*/  UMOV UR6, 0x75488a3f ;  /* 0x75488a3f00067882 */ /* 0x000fe20000000000 */
[----:B------:R-:W-:-:S06]  /*1660*/  UMOV UR7, 0x3ef3b20a ;  /* 0x3ef3b20a00077882 */ /* 0x000fcc0000000000 */
[----:B------:R-:W-:Y:S01]  /*1670*/  DFMA R18, R22, R14, UR6 ;  /* 0x0000000616127e2b */ /* 0x000fe2000800000e */
[----:B------:R-:W-:Y:S01]  /*1680*/  UMOV UR6, 0xe4faecd5 ;  /* 0xe4faecd500067882 */ /* 0x000fe20000000000 */
[----:B------:R-:W-:Y:S01]  /*1690*/  UMOV UR7, 0x3f1745cd ;  /* 0x3f1745cd00077882 */ /* 0x000fe20000000000 */
[----:B------:R-:W-:-:S05]  /*16a0*/  DADD R14, R12, -R10 ;  /* 0x000000000c0e7229 */ /* 0x000fca000000080a */
[----:B------:R-:W-:Y:S01]  /*16b0*/  DFMA R18, R22, R18, UR6 ;  /* 0x0000000616127e2b */ /* 0x000fe20008000012 */
[----:B------:R-:W-:Y:S01]  /*16c0*/  UMOV UR6, 0x258a578b ;  /* 0x258a578b00067882 */ /* 0x000fe20000000000 */
[----:B------:R-:W-:Y:S01]  /*16d0*/  UMOV UR7, 0x3f3c71c7 ;  /* 0x3f3c71c700077882 */ /* 0x000fe20000000000 */
[----:B------:R-:W-:-:S05]  /*16e0*/  DADD R14, R14, R14 ;  /* 0x000000000e0e7229 */ /* 0x000fca000000000e */
[----:B------:R-:W-:Y:S01]  /*16f0*/  DFMA R18, R22, R18, UR6 ;  /* 0x0000000616127e2b */ /* 0x000fe20008000012 */
[----:B------:R-:W-:Y:S01]  /*1700*/  UMOV UR6, 0x9242b910 ;  /* 0x9242b91000067882 */ /* 0x000fe20000000000 */
[----:B------:R-:W-:Y:S01]  /*1710*/  UMOV UR7, 0x3f624924 ;  /* 0x3f62492400077882 */ /* 0x000fe20000000000 */
[----:B------:R-:W-:-:S05]  /*1720*/  DFMA R14, R12, -R10, R14 ;  /* 0x8000000a0c0e722b */ /* 0x000fca000000000e */
[----:B------:R-:W-:Y:S01]  /*1730*/  DFMA R18, R22, R18, UR6 ;  /* 0x0000000616127e2b */ /* 0x000fe20008000012 */
[----:B------:R-:W-:Y:S01]  /*1740*/  UMOV UR6, 0x99999dfb ;  /* 0x99999dfb00067882 */ /* 0x000fe20000000000 */
[----:B------:R-:W-:Y:S01]  /*1750*/  UMOV UR7, 0x3f899999 ;  /* 0x3f89999900077882 */ /* 0x000fe20000000000 */
[----:B------:R-:W-:-:S05]  /*1760*/  DMUL R14, R16, R14 ;  /* 0x0000000e100e7228 */ /* 0x000fca0000000000 */
[----:B------:R-:W-:Y:S01]  /*1770*/  DFMA R18, R22, R18, UR6 ;  /* 0x0000000616127e2b */ /* 0x000fe20008000012 */
[----:B------:R-:W-:Y:S01]  /*1780*/  UMOV UR6, 0x55555555 ;  /* 0x5555555500067882 */ /* 0x000fe20000000000 */
[----:B------:R-:W-:-:S03]  /*1790*/  UMOV UR7, 0x3fb55555 ;  /* 0x3fb5555500077882 */ /* 0x000fc60000000000 */
[----:B------:R-:W-:Y:S02]  /*17a0*/  VIADD R21, R15, 0x100000 ;  /* 0x001000000f157836 */ /* 0x000fe40000000000 */
[----:B------:R-:W-:Y:S01]  /*17b0*/  IMAD.MOV.U32 R20, RZ, RZ, R14 ;  /* 0x000000ffff147224 */ /* 0x000fe200078e000e */
[----:B------:R-:W-:-:S08]  /*17c0*/  DFMA R12, R22, R18, UR6 ;  /* 0x00000006160c7e2b */ /* 0x000fd00008000012 */
[----:B------:R-:W-:Y:S01]  /*17d0*/  DADD R16, -R12, UR6 ;  /* 0x000000060c107e29 */ /* 0x000fe20008000100 */
[----:B------:R-:W-:Y:S01]  /*17e0*/  UMOV UR6, 0xb9e7b0 ;  /* 0x00b9e7b000067882 */ /* 0x000fe20000000000 */
[----:B------:R-:W-:-:S06]  /*17f0*/  UMOV UR7, 0x3c46a4cb ;  /* 0x3c46a4cb00077882 */ /* 0x000fcc0000000000 */
[----:B------:R-:W-:Y:S02]  /*1800*/  DFMA R16, R22, R18, R16 ;  /* 0x000000121610722b */ /* 0x000fe40000000010 */
[----:B------:R-:W-:-:S06]  /*1810*/  DMUL R18, R10, R10 ;  /* 0x0000000a0a127228 */ /* 0x000fcc0000000000 */
[----:B------:R-:W-:Y:S01]  /*1820*/  DADD R16, R16, -UR6 ;  /* 0x8000000610107e29 */ /* 0x000fe20008000000 */
[----:B------:R-:W-:Y:S01]  /*1830*/  UMOV UR6, 0x80000000 ;  /* 0x8000000000067882 */ /* 0x000fe20000000000 */
[----:B------:R-:W-:Y:S01]  /*1840*/  DFMA R22, R10, R10, -R18 ;  /* 0x0000000a0a16722b */ /* 0x000fe20000000812 */
[----:B------:R-:W-:-:S07]  /*1850*/  UMOV UR7, 0x43300000 ;  /* 0x4330000000077882 */ /* 0x000fce0000000000 */
[C---:B------:R-:W-:Y:S02]  /*1860*/  DFMA R20, R10.reuse, R20, R22 ;  /* 0x000000140a14722b */ /* 0x040fe40000000016 */
[----:B------:R-:W-:-:S08]  /*1870*/  DMUL R22, R10, R18 ;  /* 0x000000120a167228 */ /* 0x000fd00000000000 */
[----:B------:R-:W-:-:S08]  /*1880*/  DFMA R24, R10, R18, -R22 ;  /* 0x000000120a18722b */ /* 0x000fd00000000816 */
[----:B------:R-:W-:Y:S02]  /*1890*/  DFMA R24, R14, R18, R24 ;  /* 0x000000120e18722b */ /* 0x000fe40000000018 */
[----:B------:R-:W-:-:S06]  /*18a0*/  DADD R18, R12, R16 ;  /* 0x000000000c127229 */ /* 0x000fcc0000000010 */
[----:B------:R-:W-:Y:S02]  /*18b0*/  DFMA R20, R10, R20, R24 ;  /* 0x000000140a14722b */ /* 0x000fe40000000018 */
[----:B------:R-:W-:-:S08]  /*18c0*/  DADD R24, R12, -R18 ;  /* 0x000000000c187229 */ /* 0x000fd00000000812 */
[----:B------:R-:W-:Y:S02]  /*18d0*/  DADD R24, R16, R24 ;  /* 0x0000000010187229 */ /* 0x000fe40000000018 */
[----:B------:R-:W-:-:S08]  /*18e0*/  DMUL R16, R18, R22 ;  /* 0x0000001612107228 */ /* 0x000fd00000000000 */
[----:B------:R-:W-:-:S08]  /*18f0*/  DFMA R12, R18, R22, -R16 ;  /* 0x00000016120c722b */ /* 0x000fd00000000810 */
[----:B------:R-:W-:-:S08]  /*1900*/  DFMA R12, R18, R20, R12 ;  /* 0x00000014120c722b */ /* 0x000fd0000000000c */
[----:B------:R-:W-:-:S08]  /*1910*/  DFMA R24, R24, R22, R12 ;  /* 0x000000161818722b */ /* 0x000fd0000000000c */
[----:B------:R-:W-:-:S08]  /*1920*/  DADD R18, R16, R24 ;  /* 0x0000000010127229 */ /* 0x000fd00000000018 */
[--C-:B------:R-:W-:Y:S02]  /*1930*/  DADD R12, R10, R18.reuse ;  /* 0x000000000a0c7229 */ /* 0x100fe40000000012 */
[----:B------:R-:W-:-:S06]  /*1940*/  DADD R16, R16, -R18 ;  /* 0x0000000010107229 */ /* 0x000fcc0000000812 */
[----:B------:R-:W-:Y:S02]  /*1950*/  DADD R10, R10, -R12 ;  /* 0x000000000a0a7229 */ /* 0x000fe4000000080c */
[----:B------:R-:W-:-:S06]  /*1960*/  DADD R16, R24, R16 ;  /* 0x0000000018107229 */ /* 0x000fcc0000000010 */
[----:B------:R-:W-:-:S08]  /*1970*/  DADD R10, R18, R10 ;  /* 0x00000000120a7229 */ /* 0x000fd0000000000a */
[----:B------:R-:W-:Y:S01]  /*1980*/  DADD R10, R16, R10 ;  /* 0x00000000100a7229 */ /* 0x000fe2000000000a */
[C---:B------:R-:W-:Y:S01]  /*1990*/  IADD3 R16, PT, PT, R29.reuse, -0x3ff, RZ ;  /* 0xfffffc011d107810 */ /* 0x040fe20007ffe0ff */
[----:B------:R-:W-:-:S06]  /*19a0*/  @P1 VIADD R16, R29, 0xfffffc02 ;  /* 0xfffffc021d101836 */ /* 0x000fcc0000000000 */
[----:B------:R-:W-:Y:S01]  /*19b0*/  DADD R18, R14, R10 ;  /* 0x000000000e127229 */ /* 0x000fe2000000000a */
[----:B------:R-:W-:Y:S01]  /*19c0*/  LOP3.LUT R14, R16, 0x80000000, RZ, 0x3c, !PT ;  /* 0x80000000100e7812 */ /* 0x000fe200078e3cff */
[----:B------:R-:W-:-:S06]  /*19d0*/  IMAD.MOV.U32 R15, RZ, RZ, 0x43300000 ;  /* 0x43300000ff0f7424 */ /* 0x000fcc00078e00ff */
[----:B------:R-:W-:Y:S02]  /*19e0*/  DADD R16, R12, R18 ;  /* 0x000000000c107229 */ /* 0x000fe40000000012 */
[----:B------:R-:W-:Y:S01]  /*19f0*/  DADD R14, R14, -UR6 ;  /* 0x800000060e0e7e29 */ /* 0x000fe20008000000 */
[----:B------:R-:W-:Y:S01]  /*1a00*/  UMOV UR6, 0xfefa39ef ;  /* 0xfefa39ef00067882 */ /* 0x000fe20000000000 */
[----:B------:R-:W-:-:S04]  /*1a10*/  UMOV UR7, 0x3fe62e42 ;  /* 0x3fe62e4200077882 */ /* 0x000fc80000000000 */
[--C-:B------:R-:W-:Y:S02]  /*1a20*/  DADD R20, R12, -R16.reuse ;  /* 0x000000000c147229 */ /* 0x100fe40000000810 */
[----:B------:R-:W-:-:S06]  /*1a30*/  DFMA R10, R14, UR6, R16 ;  /* 0x000000060e0a7c2b */ /* 0x000fcc0008000010 */
[----:B------:R-:W-:Y:S02]  /*1a40*/  DADD R20, R18, R20 ;  /* 0x0000000012147229 */ /* 0x000fe40000000014 */
[----:B------:R-:W-:-:S08]  /*1a50*/  DFMA R12, R14, -UR6, R10 ;  /* 0x800000060e0c7c2b */ /* 0x000fd0000800000a */
[----:B------:R-:W-:-:S08]  /*1a60*/  DADD R12, -R16, R12 ;  /* 0x00000000100c7229 */ /* 0x000fd0000000010c */
[----:B------:R-:W-:-:S08]  /*1a70*/  DADD R12, R20, -R12 ;  /* 0x00000000140c7229 */ /* 0x000fd0000000080c */
[----:B------:R-:W-:-:S08]  /*1a80*/  DFMA R14, R14, UR8, R12 ;  /* 0x000000080e0e7c2b */ /* 0x000fd0000800000c */
[----:B------:R-:W-:-:S08]  /*1a90*/  DADD R12, R10, R14 ;  /* 0x000000000a0c7229 */ /* 0x000fd0000000000e */
[----:B------:R-:W-:Y:S02]  /*1aa0*/  DADD R10, R10, -R12 ;  /* 0x000000000a0a7229 */ /* 0x000fe4000000080c */
[----:B------:R-:W-:-:S06]  /*1ab0*/  DMUL R20, R12, 2 ;  /* 0x400000000c147828 */ /* 0x000fcc0000000000 */
[----:B------:R-:W-:Y:S02]  /*1ac0*/  DADD R10, R14, R10 ;  /* 0x000000000e0a7229 */ /* 0x000fe4000000000a */
[----:B------:R-:W-:Y:S01]  /*1ad0*/  DFMA R18, R12, 2, -R20 ;  /* 0x400000000c12782b */ /* 0x000fe20000000814 */
[----:B------:R-:W-:Y:S02]  /*1ae0*/  IMAD.MOV.U32 R12, RZ, RZ, 0x652b82fe ;  /* 0x652b82feff0c7424 */ /* 0x000fe400078e00ff */
[----:B------:R-:W-:-:S05]  /*1af0*/  IMAD.MOV.U32 R13, RZ, RZ, 0x3ff71547 ;  /* 0x3ff71547ff0d7424 */ /* 0x000fca00078e00ff */
[----:B------:R-:W-:-:S08]  /*1b00*/  DFMA R18, R10, 2, R18 ;  /* 0x400000000a12782b */ /* 0x000fd00000000012 */
[----:B------:R-:W-:-:S08]  /*1b10*/  DADD R10, R20, R18 ;  /* 0x00000000140a7229 */ /* 0x000fd00000000012 */
[----:B------:R-:W-:Y:S02]  /*1b20*/  DFMA R12, R10, R12, 6.75539944105574400000e+15 ;  /* 0x433800000a0c742b */ /* 0x000fe4000000000c */
[----:B------:R-:W-:Y:S01]  /*1b30*/  FSETP.GEU.AND P0, PT, |R11|, 4.1917929649353027344, PT ;  /* 0x4086232b0b00780b */ /* 0x000fe20003f0e200 */
[----:B------:R-:W-:-:S05]  /*1b40*/  DADD R20, R20, -R10 ;  /* 0x0000000014147229 */ /* 0x000fca000000080a */
[----:B------:R-:W-:-:S03]  /*1b50*/  DADD R14, R12, -6.75539944105574400000e+15 ;  /* 0xc33800000c0e7429 */ /* 0x000fc60000000000 */
[----:B------:R-:W-:-:S05]  /*1b60*/  DADD R18, R18, R20 ;  /* 0x0000000012127229 */ /* 0x000fca0000000014 */
[----:B------:R-:W-:Y:S01]  /*1b70*/  DFMA R16, R14, -UR6, R10 ;  /* 0x800000060e107c2b */ /* 0x000fe2000800000a */
[----:B------:R-:W-:Y:S01]  /*1b80*/  UMOV UR6, 0x3b39803f ;  /* 0x3b39803f00067882 */ /* 0x000fe20000000000 */
[----:B------:R-:W-:-:S06]  /*1b90*/  UMOV UR7, 0x3c7abc9e ;  /* 0x3c7abc9e00077882 */ /* 0x000fcc0000000000 */
[----:B------:R-:W-:Y:S01]  /*1ba0*/  DFMA R16, R14, -UR6, R16 ;  /* 0x800000060e107c2b */ /* 0x000fe20008000010 */
[----:B------:R-:W-:Y:S01]  /*1bb0*/  UMOV UR6, 0x69ce2bdf ;  /* 0x69ce2bdf00067882 */ /* 0x000fe20000000000 */
[----:B------:R-:W-:Y:S01]  /*1bc0*/  MOV R14, 0xfca213ea ;  /* 0xfca213ea000e7802 */ /* 0x000fe20000000f00 */
[----:B------:R-:W-:Y:S01]  /*1bd0*/  IMAD.MOV.U32 R15, RZ, RZ, 0x3e928af3 ;  /* 0x3e928af3ff0f7424 */ /* 0x000fe200078e00ff */
[----:B------:R-:W-:-:S05]  /*1be0*/  UMOV UR7, 0x3e5ade15 ;  /* 0x3e5ade1500077882 */ /* 0x000fca0000000000 */
[----:B------:R-:W-:Y:S01]  /*1bf0*/  DFMA R14, R16, UR6, R14 ;  /* 0x00000006100e7c2b */ /* 0x000fe2000800000e */
[----:B------:R-:W-:Y:S01]  /*1c00*/  UMOV UR6, 0x62401315 ;  /* 0x6240131500067882 */ /* 0x000fe20000000000 */
[----:B------:R-:W-:-:S06]  /*1c10*/  UMOV UR7, 0x3ec71dee ;  /* 0x3ec71dee00077882 */ /* 0x000fcc0000000000 */
[----:B------:R-:W-:Y:S01]  /*1c20*/  DFMA R14, R16, R14, UR6 ;  /* 0x00000006100e7e2b */ /* 0x000fe2000800000e */
        /* <DEDUP_REMOVED lines=20> */
[----:B------:R-:W-:-:S08]  /*1d70*/  DFMA R14, R16, R14, UR6 ;  /* 0x00000006100e7e2b */ /* 0x000fd0000800000e */
[----:B------:R-:W-:-:S08]  /*1d80*/  DFMA R14, R16, R14, 1 ;  /* 0x3ff00000100e742b */ /* 0x000fd0000000000e */
[----:B------:R-:W-:-:S10]  /*1d90*/  DFMA R14, R16, R14, 1 ;  /* 0x3ff00000100e742b */ /* 0x000fd4000000000e */
[----:B------:R-:W-:Y:S02]  /*1da0*/  IMAD R17, R12, 0x100000, R15 ;  /* 0x001000000c117824 */ /* 0x000fe400078e020f */
[----:B------:R-:W-:Y:S01]  /*1db0*/  IMAD.MOV.U32 R16, RZ, RZ, R14 ;  /* 0x000000ffff107224 */ /* 0x000fe200078e000e */
[----:B------:R-:W-:Y:S06]  /*1dc0*/  @!P0 BRA `(.L_x_80) ;  /* 0x0000000000308947 */ /* 0x000fec0003800000 */
[----:B------:R-:W-:Y:S01]  /*1dd0*/  FSETP.GEU.AND P1, PT, |R11|, 4.2275390625, PT ;  /* 0x408748000b00780b */ /* 0x000fe20003f2e200 */
[C---:B------:R-:W-:Y:S02]  /*1de0*/  DADD R16, R10.reuse, +INF ;  /* 0x7ff000000a107429 */ /* 0x040fe40000000000 */
[----:B------:R-:W-:-:S08]  /*1df0*/  DSETP.GEU.AND P0, PT, R10, RZ, PT ;  /* 0x000000ff0a00722a */ /* 0x000fd00003f0e000 */
[----:B------:R-:W-:Y:S02]  /*1e00*/  FSEL R16, R16, RZ, P0 ;  /* 0x000000ff10107208 */ /* 0x000fe40000000000 */
[----:B------:R-:W-:Y:S02]  /*1e10*/  @!P1 LEA.HI R13, R12, R12, RZ, 0x1 ;  /* 0x0000000c0c0d9211 */ /* 0x000fe400078f08ff */
[----:B------:R-:W-:Y:S02]  /*1e20*/  FSEL R17, R17, RZ, P0 ;  /* 0x000000ff11117208 */ /* 0x000fe40000000000 */
[----:B------:R-:W-:-:S04]  /*1e30*/  @!P1 SHF.R.S32.HI R13, RZ, 0x1, R13 ;  /* 0x00000001ff0d9819 */ /* 0x000fc8000001140d */
[----:B------:R-:W-:Y:S01]  /*1e40*/  @!P1 LEA R15, R13, R15, 0x14 ;  /* 0x0000000f0d0f9211 */ /* 0x000fe200078ea0ff */
[----:B------:R-:W-:-:S05]  /*1e50*/  @!P1 IMAD.IADD R10, R12, 0x1, -R13 ;  /* 0x000000010c0a9824 */ /* 0x000fca00078e0a0d */
[----:B------:R-:W-:Y:S01]  /*1e60*/  @!P1 LEA R11, R10, 0x3ff00000, 0x14 ;  /* 0x3ff000000a0b9811 */ /* 0x000fe200078ea0ff */
[----:B------:R-:W-:-:S06]  /*1e70*/  @!P1 IMAD.MOV.U32 R10, RZ, RZ, RZ ;  /* 0x000000ffff0a9224 */ /* 0x000fcc00078e00ff */
[----:B------:R-:W-:-:S11]  /*1e80*/  @!P1 DMUL R16, R14, R10 ;  /* 0x0000000a0e109228 */ /* 0x000fd60000000000 */
.L_x_80:
[----:B------:R-:W-:Y:S01]  /*1e90*/  DFMA R18, R18, R16, R16 ;  /* 0x000000101212722b */ /* 0x000fe20000000010 */
[----:B------:R-:W-:Y:S01]  /*1ea0*/  IMAD.MOV.U32 R12, RZ, RZ, R0 ;  /* 0x000000ffff0c7224 */ /* 0x000fe200078e0000 */
[----:B------:R-:W-:Y:S01]  /*1eb0*/  DSETP.NEU.AND P0, PT, |R16|, +INF , PT ;  /* 0x7ff000001000742a */ /* 0x000fe20003f0d200 */
[----:B------:R-:W-:-:S07]  /*1ec0*/  IMAD.MOV.U32 R13, RZ, RZ, 0x0 ;  /* 0x00000000ff0d7424 */ /* 0x000fce00078e00ff */
[----:B------:R-:W-:Y:S02]  /*1ed0*/  FSEL R10, R16, R18, !P0 ;  /* 0x00000012100a7208 */ /* 0x000fe40004000000 */
[----:B------:R-:W-:Y:S01]  /*1ee0*/  FSEL R11, R17, R19, !P0 ;  /* 0x00000013110b7208 */ /* 0x000fe20004000000 */
[----:B------:R-:W-:Y:S06]  /*1ef0*/  RET.REL.NODEC R12 `(_Z14updateVariablePfS_S_ffiiff) ;  /* 0xffffffe00c407950 */ /* 0x000fec0003c3ffff */
.L_x_81:
        /* <DEDUP_REMOVED lines=16> */
.L_x_86:


//--------------------- .nv.shared.reserved.0     --------------------------
	.section	.nv.shared.reserved.0,"aw",@nobits
	.weak		__nv_reservedSMEM_offset_0_alias
	.size		__nv_reservedSMEM_offset_0_alias, 0, 64
	.other		__nv_reservedSMEM_offset_0_alias,@"STO_CUDA_RESERVED_SHARED STV_DEFAULT"
__nv_reservedSMEM_offset_0_alias:
	.zero		0
	.zero		64


//--------------------- .nv.constant0._Z25applyBoundaryConditionsUVPfS_ii --------------------------
	.section	.nv.constant0._Z25applyBoundaryConditionsUVPfS_ii,"a",@progbits
	.sectionflags	@""
	.align	4
.nv.constant0._Z25applyBoundaryConditionsUVPfS_ii:
	.zero		920


//--------------------- .nv.constant0._Z8updateUVPfS_S_S_S_iifffff --------------------------
	.section	.nv.constant0._Z8updateUVPfS_S_S_S_iifffff,"a",@progbits
	.sectionflags	@""
	.align	4
.nv.constant0._Z8updateUVPfS_S_S_S_iifffff:
	.zero		964


//--------------------- .nv.constant0._Z24applyBoundaryConditionsPPfii --------------------------
	.section	.nv.constant0._Z24applyBoundaryConditionsPPfii,"a",@progbits
	.sectionflags	@""
	.align	4
.nv.constant0._Z24applyBoundaryConditionsPPfii:
	.zero		912


//--------------------- .nv.constant0._Z14updatePressurePfS_S_ffii --------------------------
	.section	.nv.constant0._Z14updatePressurePfS_S_ffii,"a",@progbits
	.sectionflags	@""
	.align	4
.nv.constant0._Z14updatePressurePfS_S_ffii:
	.zero		936


//--------------------- .nv.constant0._Z14updateVariablePfS_S_ffiiff --------------------------
	.section	.nv.constant0._Z14updateVariablePfS_S_ffiiff,"a",@progbits
	.sectionflags	@""
	.align	4
.nv.constant0._Z14updateVariablePfS_S_ffiiff:
	.zero		944


//--------------------- SYMBOLS --------------------------

	.type		.nv.reservedSmem.offset0,@object
	.size		.nv.reservedSmem.offset0,0x4
